	.headerflags	@"EF_CUDA_TEXMODE_UNIFIED EF_CUDA_64BIT_ADDRESS EF_CUDA_SM80 EF_CUDA_VIRTUAL_SM(EF_CUDA_SM80)"
	.elftype	@"ET_EXEC"


//--------------------- .nv.info                  --------------------------
	.section	.nv.info,"",@"SHT_CUDA_INFO"
	.align	4


	//----- nvinfo : EIATTR_REGCOUNT
	.align		4
        /*0000*/ 	.byte	0x04, 0x2f
        /*0002*/ 	.short	(.L_1 - .L_0)
	.align		4
.L_0:
        /*0004*/ 	.word	index@(matmul_kernel_0d1d2d3d4d5d6d7c8d9c10d11c)
        /*0008*/ 	.word	0x00000060


	//----- nvinfo : EIATTR_MAX_STACK_SIZE
	.align		4
.L_1:
        /*000c*/ 	.byte	0x04, 0x23
        /*000e*/ 	.short	(.L_3 - .L_2)
	.align		4
.L_2:
        /*0010*/ 	.word	index@(matmul_kernel_0d1d2d3d4d5d6d7c8d9c10d11c)
        /*0014*/ 	.word	0x00000000


	//----- nvinfo : EIATTR_MIN_STACK_SIZE
	.align		4
.L_3:
        /*0018*/ 	.byte	0x04, 0x12
        /*001a*/ 	.short	(.L_5 - .L_4)
	.align		4
.L_4:
        /*001c*/ 	.word	index@(matmul_kernel_0d1d2d3d4d5d6d7c8d9c10d11c)
        /*0020*/ 	.word	0x00000000


	//----- nvinfo : EIATTR_FRAME_SIZE
	.align		4
.L_5:
        /*0024*/ 	.byte	0x04, 0x11
        /*0026*/ 	.short	(.L_7 - .L_6)
	.align		4
.L_6:
        /*0028*/ 	.word	index@(matmul_kernel_0d1d2d3d4d5d6d7c8d9c10d11c)
        /*002c*/ 	.word	0x00000000
.L_7:


//--------------------- .nv.info.matmul_kernel_0d1d2d3d4d5d6d7c8d9c10d11c --------------------------
	.section	.nv.info.matmul_kernel_0d1d2d3d4d5d6d7c8d9c10d11c,"",@"SHT_CUDA_INFO"
	.align	4


	//----- nvinfo : EIATTR_CUDA_API_VERSION
	.align		4
        /*0000*/ 	.byte	0x04, 0x37
        /*0002*/ 	.short	(.L_9 - .L_8)
.L_8:
        /*0004*/ 	.word	0x00000079


	//----- nvinfo : EIATTR_SW2861232_WAR
	.align		4
.L_9:
        /*0008*/ 	.byte	0x01, 0x35
	.zero		2


	//----- nvinfo : EIATTR_PARAM_CBANK
	.align		4
        /*000c*/ 	.byte	0x04, 0x0a
        /*000e*/ 	.short	(.L_11 - .L_10)
	.align		4
.L_10:
        /*0010*/ 	.word	index@(.nv.constant0.matmul_kernel_0d1d2d3d4d5d6d7c8d9c10d11c)
        /*0014*/ 	.short	0x0160
        /*0016*/ 	.short	0x0030


	//----- nvinfo : EIATTR_CBANK_PARAM_SIZE
	.align		4
.L_11:
        /*0018*/ 	.byte	0x03, 0x19
        /*001a*/ 	.short	0x0030


	//----- nvinfo : EIATTR_KPARAM_INFO
	.align		4
        /*001c*/ 	.byte	0x04, 0x17
        /*001e*/ 	.short	(.L_13 - .L_12)
.L_12:
        /*0020*/ 	.word	0x00000000
        /*0024*/ 	.short	0x0008
        /*0026*/ 	.short	0x002c
        /*0028*/ 	.byte	0x00, 0xf0, 0x11, 0x00


	//----- nvinfo : EIATTR_KPARAM_INFO
	.align		4
.L_13:
        /*002c*/ 	.byte	0x04, 0x17
        /*002e*/ 	.short	(.L_15 - .L_14)
.L_14:
        /*0030*/ 	.word	0x00000000
        /*0034*/ 	.short	0x0007
        /*0036*/ 	.short	0x0028
        /*0038*/ 	.byte	0x00, 0xf0, 0x11, 0x00


	//----- nvinfo : EIATTR_KPARAM_INFO
	.align		4
.L_15:
        /*003c*/ 	.byte	0x04, 0x17
        /*003e*/ 	.short	(.L_17 - .L_16)
.L_16:
        /*0040*/ 	.word	0x00000000
        /*0044*/ 	.short	0x0006
        /*0046*/ 	.short	0x0024
        /*0048*/ 	.byte	0x00, 0xf0, 0x11, 0x00


	//----- nvinfo : EIATTR_KPARAM_INFO
	.align		4
.L_17:
        /*004c*/ 	.byte	0x04, 0x17
        /*004e*/ 	.short	(.L_19 - .L_18)
.L_18:
        /*0050*/ 	.word	0x00000000
        /*0054*/ 	.short	0x0005
        /*0056*/ 	.short	0x0020
        /*0058*/ 	.byte	0x00, 0xf0, 0x11, 0x00


	//----- nvinfo : EIATTR_KPARAM_INFO
	.align		4
.L_19:
        /*005c*/ 	.byte	0x04, 0x17
        /*005e*/ 	.short	(.L_21 - .L_20)
.L_20:
        /*0060*/ 	.word	0x00000000
        /*0064*/ 	.short	0x0004
        /*0066*/ 	.short	0x001c
        /*0068*/ 	.byte	0x00, 0xf0, 0x11, 0x00


	//----- nvinfo : EIATTR_KPARAM_INFO
	.align		4
.L_21:
        /*006c*/ 	.byte	0x04, 0x17
        /*006e*/ 	.short	(.L_23 - .L_22)
.L_22:
        /*0070*/ 	.word	0x00000000
        /*0074*/ 	.short	0x0003
        /*0076*/ 	.short	0x0018
        /*0078*/ 	.byte	0x00, 0xf0, 0x11, 0x00


	//----- nvinfo : EIATTR_KPARAM_INFO
	.align		4
.L_23:
        /*007c*/ 	.byte	0x04, 0x17
        /*007e*/ 	.short	(.L_25 - .L_24)
.L_24:
        /*0080*/ 	.word	0x00000000
        /*0084*/ 	.short	0x0002
        /*0086*/ 	.short	0x0010
        /*0088*/ 	.byte	0x00, 0xf0, 0x21, 0x00


	//----- nvinfo : EIATTR_KPARAM_INFO
	.align		4
.L_25:
        /*008c*/ 	.byte	0x04, 0x17
        /*008e*/ 	.short	(.L_27 - .L_26)
.L_26:
        /*0090*/ 	.word	0x00000000
        /*0094*/ 	.short	0x0001
        /*0096*/ 	.short	0x0008
        /*0098*/ 	.byte	0x00, 0xf0, 0x21, 0x00


	//----- nvinfo : EIATTR_KPARAM_INFO
	.align		4
.L_27:
        /*009c*/ 	.byte	0x04, 0x17
        /*009e*/ 	.short	(.L_29 - .L_28)
.L_28:
        /*00a0*/ 	.word	0x00000000
        /*00a4*/ 	.short	0x0000
        /*00a6*/ 	.short	0x0000
        /*00a8*/ 	.byte	0x00, 0xf0, 0x21, 0x00


	//----- nvinfo : EIATTR_MAXREG_COUNT
	.align		4
.L_29:
        /*00ac*/ 	.byte	0x03, 0x1b
        /*00ae*/ 	.short	0x00ff


	//----- nvinfo : EIATTR_EXIT_INSTR_OFFSETS
	.align		4
        /*00b0*/ 	.byte	0x04, 0x1c
        /*00b2*/ 	.short	(.L_31 - .L_30)


	//   ....[0]....
.L_30:
        /*00b4*/ 	.word	0x000020f0


	//   ....[1]....
        /*00b8*/ 	.word	0x00002120


	//----- nvinfo : EIATTR_MAX_THREADS
	.align		4
.L_31:
        /*00bc*/ 	.byte	0x04, 0x05
        /*00be*/ 	.short	(.L_33 - .L_32)
.L_32:
        /*00c0*/ 	.word	0x00000080
        /*00c4*/ 	.word	0x00000001
        /*00c8*/ 	.word	0x00000001
.L_33:


//--------------------- .nv.constant0.matmul_kernel_0d1d2d3d4d5d6d7c8d9c10d11c --------------------------
	.section	.nv.constant0.matmul_kernel_0d1d2d3d4d5d6d7c8d9c10d11c,"a",@progbits
	.align	4
.nv.constant0.matmul_kernel_0d1d2d3d4d5d6d7c8d9c10d11c:
	.zero		400


//--------------------- .text.matmul_kernel_0d1d2d3d4d5d6d7c8d9c10d11c --------------------------
	.section	.text.matmul_kernel_0d1d2d3d4d5d6d7c8d9c10d11c,"ax",@progbits
	.sectionflags	@"SHF_BARRIERS=1"
	.sectioninfo	@"SHI_REGISTERS=96"
	.align	128
        .global         matmul_kernel_0d1d2d3d4d5d6d7c8d9c10d11c
        .type           matmul_kernel_0d1d2d3d4d5d6d7c8d9c10d11c,@function
        .size           matmul_kernel_0d1d2d3d4d5d6d7c8d9c10d11c,(.L_x_3 - matmul_kernel_0d1d2d3d4d5d6d7c8d9c10d11c)
        .other          matmul_kernel_0d1d2d3d4d5d6d7c8d9c10d11c,@"STO_CUDA_ENTRY STV_DEFAULT"
matmul_kernel_0d1d2d3d4d5d6d7c8d9c10d11c:
.text.matmul_kernel_0d1d2d3d4d5d6d7c8d9c10d11c:
[----:B------:R-:W-:-:S02]  /*0000*/  MOV R1, c[0x0][0x28] ;  /* 0x00000a0000017a02 */ /* 0x000fc40000000f00 */
[----:B------:R-:W-:Y:S01]  /*0010*/  IMAD.MOV.U32 R78, RZ, RZ, 0x1f ;  /* 0x0000001fff4e7424 */ /* 0x000fe200078e00ff */
[----:B------:R-:W1:Y:S01]  /*0020*/  S2R R12, SR_CTAID.X ;  /* 0x00000000000c7919 */ /* 0x000e620000002500 */
[----:B------:R-:W-:Y:S01]  /*0030*/  IABS R14, c[0x0][0x178] ;  /* 0x00005e00000e7a13 */ /* 0x000fe20000000000 */
[----:B------:R-:W-:Y:S01]  /*0040*/  ULDC UR8, c[0x0][0x180] ;  /* 0x0000600000087ab9 */ /* 0x000fe20000000800 */
[----:B------:R-:W-:Y:S01]  /*0050*/  IABS R15, c[0x0][0x17c] ;  /* 0x00005f00000f7a13 */ /* 0x000fe20000000000 */
[----:B------:R-:W2:Y:S01]  /*0060*/  S2R R17, SR_TID.X ;  /* 0x0000000000117919 */ /* 0x000ea20000002100 */
[C---:B------:R-:W-:Y:S01]  /*0070*/  IADD3 R0, R78.reuse, c[0x0][0x17c], RZ ;  /* 0x00005f004e007a10 */ /* 0x040fe20007ffe0ff */
[----:B------:R-:W-:Y:S01]  /*0080*/  I2F.RP R13, R14 ;  /* 0x0000000e000d7306 */ /* 0x000fe20000209400 */
[----:B------:R-:W-:Y:S01]  /*0090*/  IADD3 R78, R78, c[0x0][0x180], RZ ;  /* 0x000060004e4e7a10 */ /* 0x000fe20007ffe0ff */
[----:B------:R-:W-:Y:S01]  /*00a0*/  UIADD3 UR4, UR8, -0x40, URZ ;  /* 0xffffffc008047890 */ /* 0x000fe2000fffe03f */
[----:B------:R-:W-:Y:S01]  /*00b0*/  SHF.R.S32.HI R2, RZ, 0x1f, R0 ;  /* 0x0000001fff027819 */ /* 0x000fe20000011400 */
[----:B------:R-:W-:Y:S01]  /*00c0*/  UIADD3 UR5, UR8, -0x20, URZ ;  /* 0xffffffe008057890 */ /* 0x000fe2000fffe03f */
[----:B------:R-:W-:Y:S01]  /*00d0*/  ISETP.GT.AND P5, PT, R78, 0x1f, PT ;  /* 0x0000001f4e00780c */ /* 0x000fe20003fa4270 */
[----:B------:R-:W-:Y:S01]  /*00e0*/  ULDC.64 UR10, c[0x0][0x118] ;  /* 0x00004600000a7ab9 */ /* 0x000fe20000000a00 */
[----:B------:R-:W-:Y:S01]  /*00f0*/  LEA.HI R0, R2, R0, RZ, 0x5 ;  /* 0x0000000002007211 */ /* 0x000fe200078f28ff */
[----:B------:R-:W-:Y:S01]  /*0100*/  I2F.RP R16, R15 ;  /* 0x0000000f00107306 */ /* 0x000fe20000209400 */
[----:B------:R-:W-:Y:S01]  /*0110*/  IMAD.MOV.U32 R93, RZ, RZ, c[0x0][0x188] ;  /* 0x00006200ff5d7624 */ /* 0x000fe200078e00ff */
[----:B------:R-:W-:Y:S01]  /*0120*/  CS2R R20, SRZ ;  /* 0x0000000000147805 */ /* 0x000fe2000001ff00 */
[----:B------:R-:W-:Y:S01]  /*0130*/  SHF.R.S32.HI R0, RZ, 0x5, R0 ;  /* 0x00000005ff007819 */ /* 0x000fe20000011400 */
[----:B------:R-:W-:Y:S01]  /*0140*/  CS2R R22, SRZ ;  /* 0x0000000000167805 */ /* 0x000fe2000001ff00 */
[----:B------:R-:W-:Y:S01]  /*0150*/  IMAD.SHL.U32 R93, R93, 0x20, RZ ;  /* 0x000000205d5d7824 */ /* 0x000fe200078e00ff */
[----:B------:R-:W-:Y:S01]  /*0160*/  CS2R R24, SRZ ;  /* 0x0000000000187805 */ /* 0x000fe2000001ff00 */
[----:B------:R-:W-:Y:S01]  /*0170*/  CS2R R26, SRZ ;  /* 0x00000000001a7805 */ /* 0x000fe2000001ff00 */
[----:B------:R-:W-:Y:S01]  /*0180*/  IMAD.SHL.U32 R7, R0, 0x8, RZ ;  /* 0x0000000800077824 */ /* 0x000fe200078e00ff */
[----:B------:R-:W-:Y:S01]  /*0190*/  CS2R R28, SRZ ;  /* 0x00000000001c7805 */ /* 0x000fe2000001ff00 */
[----:B-1----:R-:W-:Y:S01]  /*01a0*/  IABS R9, R12 ;  /* 0x0000000c00097213 */ /* 0x002fe20000000000 */
[----:B------:R-:W-:Y:S01]  /*01b0*/  CS2R R30, SRZ ;  /* 0x00000000001e7805 */ /* 0x000fe2000001ff00 */
[----:B------:R-:W-:Y:S01]  /*01c0*/  CS2R R32, SRZ ;  /* 0x0000000000207805 */ /* 0x000fe2000001ff00 */
[-C--:B------:R-:W-:Y:S01]  /*01d0*/  IABS R0, R7.reuse ;  /* 0x0000000700007213 */ /* 0x080fe20000000000 */
[----:B------:R-:W-:Y:S01]  /*01e0*/  CS2R R34, SRZ ;  /* 0x0000000000227805 */ /* 0x000fe2000001ff00 */
[----:B------:R-:W-:-:S02]  /*01f0*/  IABS R5, R7 ;  /* 0x0000000700057213 */ /* 0x000fc40000000000 */
[--C-:B--2---:R-:W-:Y:S01]  /*0200*/  SHF.R.U32.HI R81, RZ, 0x2, R17.reuse ;  /* 0x00000002ff517819 */ /* 0x104fe20000011611 */
[----:B------:R-:W-:Y:S01]  /*0210*/  IMAD.MOV.U32 R4, RZ, RZ, R0 ;  /* 0x000000ffff047224 */ /* 0x000fe200078e0000 */
[----:B------:R-:W-:Y:S02]  /*0220*/  SHF.R.U32.HI R91, RZ, 0x2, R17 ;  /* 0x00000002ff5b7819 */ /* 0x000fe40000011611 */
[----:B------:R-:W-:Y:S01]  /*0230*/  SGXT.U32 R81, R81, 0x3 ;  /* 0x000000035151781a */ /* 0x000fe20000000000 */
[----:B------:R-:W1:Y:S01]  /*0240*/  I2F.RP R2, R4 ;  /* 0x0000000400027306 */ /* 0x000e620000209400 */
[----:B------:R-:W-:Y:S02]  /*0250*/  LOP3.LUT R18, R17, 0x3, RZ, 0xc0, !PT ;  /* 0x0000000311127812 */ /* 0x000fe400078ec0ff */
[----:B------:R-:W-:Y:S02]  /*0260*/  LOP3.LUT R91, R81, 0x78, R91, 0xf8, !PT ;  /* 0x00000078515b7812 */ /* 0x000fe400078ef85b */
[--C-:B------:R-:W-:Y:S01]  /*0270*/  SHF.R.U32.HI R58, RZ, 0x4, R17.reuse ;  /* 0x00000004ff3a7819 */ /* 0x100fe20000011611 */
[----:B------:R-:W-:Y:S01]  /*0280*/  IMAD.SHL.U32 R92, R18, 0x8, RZ ;  /* 0x00000008125c7824 */ /* 0x000fe200078e00ff */
[----:B------:R-:W-:Y:S01]  /*0290*/  SHF.R.U32.HI R59, RZ, 0x1, R17 ;  /* 0x00000001ff3b7819 */ /* 0x000fe20000011611 */
[----:B------:R-:W-:Y:S01]  /*02a0*/  CS2R R18, SRZ ;  /* 0x0000000000127805 */ /* 0x000fe2000001ff00 */
[----:B------:R-:W-:-:S02]  /*02b0*/  SGXT.U32 R58, R58, 0x1 ;  /* 0x000000013a3a781a */ /* 0x000fc40000000000 */
[----:B------:R-:W-:Y:S02]  /*02c0*/  SGXT.U32 R59, R59, 0x2 ;  /* 0x000000023b3b781a */ /* 0x000fe40000000000 */
[----:B------:R-:W-:Y:S01]  /*02d0*/  LOP3.LUT R60, R17, 0xf, RZ, 0xc0, !PT ;  /* 0x0000000f113c7812 */ /* 0x000fe200078ec0ff */
[----:B-1----:R-:W1:Y:S02]  /*02e0*/  MUFU.RCP R2, R2 ;  /* 0x0000000200027308 */ /* 0x002e640000001000 */
[----:B-1----:R-:W-:-:S06]  /*02f0*/  IADD3 R2, R2, 0xffffffe, RZ ;  /* 0x0ffffffe02027810 */ /* 0x002fcc0007ffe0ff */
[----:B------:R-:W1:Y:S02]  /*0300*/  F2I.FTZ.U32.TRUNC.NTZ R3, R2 ;  /* 0x0000000200037305 */ /* 0x000e64000021f000 */
[----:B-1----:R-:W-:Y:S02]  /*0310*/  IMAD.MOV R0, RZ, RZ, -R3 ;  /* 0x000000ffff007224 */ /* 0x002fe400078e0a03 */
[----:B------:R-:W-:Y:S02]  /*0320*/  IMAD.MOV.U32 R2, RZ, RZ, RZ ;  /* 0x000000ffff027224 */ /* 0x000fe400078e00ff */
[----:B------:R-:W-:-:S04]  /*0330*/  IMAD R0, R0, R4, RZ ;  /* 0x0000000400007224 */ /* 0x000fc800078e02ff */
[----:B------:R-:W-:-:S04]  /*0340*/  IMAD.HI.U32 R3, R3, R0, R2 ;  /* 0x0000000003037227 */ /* 0x000fc800078e0002 */
[----:B------:R-:W-:-:S04]  /*0350*/  IMAD.MOV R0, RZ, RZ, -R5 ;  /* 0x000000ffff007224 */ /* 0x000fc800078e0a05 */
[----:B------:R-:W-:Y:S02]  /*0360*/  IMAD.MOV.U32 R2, RZ, RZ, R0 ;  /* 0x000000ffff027224 */ /* 0x000fe400078e0000 */
[----:B------:R-:W-:-:S04]  /*0370*/  IMAD.HI.U32 R0, R3, R9, RZ ;  /* 0x0000000903007227 */ /* 0x000fc800078e00ff */
[----:B------:R-:W-:-:S05]  /*0380*/  IMAD R2, R0, R2, R9 ;  /* 0x0000000200027224 */ /* 0x000fca00078e0209 */
[----:B------:R-:W-:-:S13]  /*0390*/  ISETP.GT.U32.AND P1, PT, R4, R2, PT ;  /* 0x000000020400720c */ /* 0x000fda0003f24070 */
[----:B------:R-:W-:Y:S01]  /*03a0*/  @!P1 IMAD.IADD R2, R2, 0x1, -R4 ;  /* 0x0000000102029824 */ /* 0x000fe200078e0a04 */
[----:B------:R-:W-:Y:S02]  /*03b0*/  @!P1 IADD3 R0, R0, 0x1, RZ ;  /* 0x0000000100009810 */ /* 0x000fe40007ffe0ff */
[----:B------:R-:W-:Y:S02]  /*03c0*/  ISETP.NE.AND P1, PT, R7, RZ, PT ;  /* 0x000000ff0700720c */ /* 0x000fe40003f25270 */
[----:B------:R-:W-:Y:S02]  /*03d0*/  ISETP.GE.U32.AND P2, PT, R2, R4, PT ;  /* 0x000000040200720c */ /* 0x000fe40003f46070 */
[----:B------:R-:W-:-:S04]  /*03e0*/  LOP3.LUT R2, R12, R7, RZ, 0x3c, !PT ;  /* 0x000000070c027212 */ /* 0x000fc800078e3cff */
[----:B------:R-:W-:Y:S01]  /*03f0*/  ISETP.GE.AND P0, PT, R2, RZ, PT ;  /* 0x000000ff0200720c */ /* 0x000fe20003f06270 */
[----:B------:R-:W-:-:S06]  /*0400*/  IMAD.MOV.U32 R2, RZ, RZ, c[0x0][0x178] ;  /* 0x00005e00ff027624 */ /* 0x000fcc00078e00ff */
[----:B------:R-:W-:-:S05]  /*0410*/  @P2 IADD3 R0, R0, 0x1, RZ ;  /* 0x0000000100002810 */ /* 0x000fca0007ffe0ff */
[----:B------:R-:W-:Y:S01]  /*0420*/  IMAD.MOV.U32 R5, RZ, RZ, R0 ;  /* 0x000000ffff057224 */ /* 0x000fe200078e0000 */
[----:B------:R-:W-:-:S03]  /*0430*/  IADD3 R0, R2, 0x7f, RZ ;  /* 0x0000007f02007810 */ /* 0x000fc60007ffe0ff */
[----:B------:R-:W-:Y:S01]  /*0440*/  @!P0 IMAD.MOV R5, RZ, RZ, -R5 ;  /* 0x000000ffff058224 */ /* 0x000fe200078e0a05 */
[----:B------:R-:W-:Y:S02]  /*0450*/  @!P1 LOP3.LUT R5, RZ, R7, RZ, 0x33, !PT ;  /* 0x00000007ff059212 */ /* 0x000fe400078e33ff */
[----:B------:R-:W-:-:S03]  /*0460*/  SHF.R.S32.HI R2, RZ, 0x1f, R0 ;  /* 0x0000001fff027819 */ /* 0x000fc60000011400 */
[----:B------:R-:W-:Y:S01]  /*0470*/  IMAD.SHL.U32 R11, R5, 0x8, RZ ;  /* 0x00000008050b7824 */ /* 0x000fe200078e00ff */
[----:B------:R-:W-:-:S04]  /*0480*/  LEA.HI R0, R2, R0, RZ, 0x7 ;  /* 0x0000000002007211 */ /* 0x000fc800078f38ff */
[----:B------:R-:W-:-:S04]  /*0490*/  LEA.HI.SX32 R0, R0, -R11, 0x19 ;  /* 0x8000000b00007211 */ /* 0x000fc800078fcaff */
[----:B------:R-:W-:-:S04]  /*04a0*/  IMNMX R8, R0, 0x8, PT ;  /* 0x0000000800087817 */ /* 0x000fc80003800200 */
[----:B------:R-:W-:Y:S02]  /*04b0*/  IABS R0, R8 ;  /* 0x0000000800007213 */ /* 0x000fe40000000000 */
[----:B------:R-:W-:-:S03]  /*04c0*/  ISETP.NE.AND P3, PT, R8, RZ, PT ;  /* 0x000000ff0800720c */ /* 0x000fc60003f65270 */
[----:B------:R-:W-:-:S04]  /*04d0*/  IMAD.MOV.U32 R6, RZ, RZ, R0 ;  /* 0x000000ffff067224 */ /* 0x000fc800078e0000 */
[----:B------:R-:W1:Y:S08]  /*04e0*/  I2F.RP R2, R6 ;  /* 0x0000000600027306 */ /* 0x000e700000209400 */
[----:B-1----:R-:W1:Y:S02]  /*04f0*/  MUFU.RCP R2, R2 ;  /* 0x0000000200027308 */ /* 0x002e640000001000 */
[----:B-1----:R-:W-:-:S06]  /*0500*/  IADD3 R2, R2, 0xffffffe, RZ ;  /* 0x0ffffffe02027810 */ /* 0x002fcc0007ffe0ff */
[----:B------:R-:W1:Y:S02]  /*0510*/  F2I.FTZ.U32.TRUNC.NTZ R3, R2 ;  /* 0x0000000200037305 */ /* 0x000e64000021f000 */
[----:B-1----:R-:W-:Y:S02]  /*0520*/  IMAD.MOV R0, RZ, RZ, -R3 ;  /* 0x000000ffff007224 */ /* 0x002fe400078e0a03 */
[----:B------:R-:W-:Y:S02]  /*0530*/  IMAD.MOV.U32 R2, RZ, RZ, RZ ;  /* 0x000000ffff027224 */ /* 0x000fe400078e00ff */
[----:B------:R-:W-:Y:S01]  /*0540*/  IMAD R4, R0, R6, RZ ;  /* 0x0000000600047224 */ /* 0x000fe200078e02ff */
[----:B------:R-:W-:-:S03]  /*0550*/  IABS R0, R8 ;  /* 0x0000000800007213 */ /* 0x000fc60000000000 */
[----:B------:R-:W-:-:S04]  /*0560*/  IMAD.HI.U32 R2, R3, R4, R2 ;  /* 0x0000000403027227 */ /* 0x000fc800078e0002 */
[----:B------:R-:W-:-:S04]  /*0570*/  IMAD.MOV R0, RZ, RZ, -R0 ;  /* 0x000000ffff007224 */ /* 0x000fc800078e0a00 */
[----:B------:R-:W-:Y:S02]  /*0580*/  IMAD.MOV.U32 R3, RZ, RZ, R0 ;  /* 0x000000ffff037224 */ /* 0x000fe400078e0000 */
[----:B------:R-:W-:-:S04]  /*0590*/  IMAD.HI.U32 R0, R2, R9, RZ ;  /* 0x0000000902007227 */ /* 0x000fc800078e00ff */
[----:B------:R-:W-:Y:S01]  /*05a0*/  IMAD R4, R0, R3, R9 ;  /* 0x0000000300047224 */ /* 0x000fe200078e0209 */
[----:B------:R-:W-:Y:S01]  /*05b0*/  LOP3.LUT R9, RZ, R8, RZ, 0x33, !PT ;  /* 0x00000008ff097212 */ /* 0x000fe200078e33ff */
[----:B------:R-:W-:Y:S02]  /*05c0*/  IMAD.MOV R0, RZ, RZ, -R5 ;  /* 0x000000ffff007224 */ /* 0x000fe400078e0a05 */
[----:B------:R-:W1:Y:S01]  /*05d0*/  MUFU.RCP R5, R13 ;  /* 0x0000000d00057308 */ /* 0x000e620000001000 */
[----:B------:R-:W-:Y:S01]  /*05e0*/  ISETP.GT.U32.AND P0, PT, R6, R4, PT ;  /* 0x000000040600720c */ /* 0x000fe20003f04070 */
[----:B------:R-:W-:-:S05]  /*05f0*/  IMAD R10, R7, R0, R12 ;  /* 0x00000000070a7224 */ /* 0x000fca00078e020c */
[----:B------:R-:W-:Y:S01]  /*0600*/  IABS R0, R10 ;  /* 0x0000000a00007213 */ /* 0x000fe20000000000 */
[----:B------:R-:W2:Y:S01]  /*0610*/  MUFU.RCP R7, R16 ;  /* 0x0000001000077308 */ /* 0x000ea20000001000 */
[----:B------:R-:W-:-:S03]  /*0620*/  LOP3.LUT R8, R10, R8, RZ, 0x3c, !PT ;  /* 0x000000080a087212 */ /* 0x000fc600078e3cff */
[----:B------:R-:W-:-:S04]  /*0630*/  IMAD.HI.U32 R2, R2, R0, RZ ;  /* 0x0000000002027227 */ /* 0x000fc800078e00ff */
[----:B------:R-:W-:Y:S01]  /*0640*/  IMAD R0, R2, R3, R0 ;  /* 0x0000000302007224 */ /* 0x000fe200078e0200 */
[----:B-1----:R-:W-:Y:S01]  /*0650*/  IADD3 R5, R5, 0xffffffe, RZ ;  /* 0x0ffffffe05057810 */ /* 0x002fe20007ffe0ff */
[----:B------:R-:W-:Y:S01]  /*0660*/  @!P0 IMAD.IADD R4, R4, 0x1, -R6 ;  /* 0x0000000104048824 */ /* 0x000fe200078e0a06 */
[----:B------:R-:W-:Y:S02]  /*0670*/  ISETP.GE.AND P0, PT, R12, RZ, PT ;  /* 0x000000ff0c00720c */ /* 0x000fe40003f06270 */
[C---:B------:R-:W-:Y:S02]  /*0680*/  ISETP.GT.U32.AND P1, PT, R6.reuse, R0, PT ;  /* 0x000000000600720c */ /* 0x040fe40003f24070 */
[----:B------:R-:W-:Y:S01]  /*0690*/  ISETP.GT.U32.AND P2, PT, R6, R4, PT ;  /* 0x000000040600720c */ /* 0x000fe20003f44070 */
[----:B------:R-:W1:Y:S01]  /*06a0*/  F2I.FTZ.U32.TRUNC.NTZ R5, R5 ;  /* 0x0000000500057305 */ /* 0x000e62000021f000 */
[----:B--2---:R-:W-:-:S07]  /*06b0*/  IADD3 R3, R7, 0xffffffe, RZ ;  /* 0x0ffffffe07037810 */ /* 0x004fce0007ffe0ff */
[----:B------:R-:W2:Y:S02]  /*06c0*/  F2I.FTZ.U32.TRUNC.NTZ R3, R3 ;  /* 0x0000000300037305 */ /* 0x000ea4000021f000 */
[--C-:B------:R-:W-:Y:S01]  /*06d0*/  @!P1 IMAD.IADD R0, R0, 0x1, -R6.reuse ;  /* 0x0000000100009824 */ /* 0x100fe200078e0a06 */
[----:B------:R-:W-:Y:S01]  /*06e0*/  @!P1 IADD3 R2, R2, 0x1, RZ ;  /* 0x0000000102029810 */ /* 0x000fe20007ffe0ff */
[----:B------:R-:W-:-:S03]  /*06f0*/  @!P2 IMAD.IADD R4, R4, 0x1, -R6 ;  /* 0x000000010404a824 */ /* 0x000fc600078e0a06 */
[----:B------:R-:W-:Y:S01]  /*0700*/  ISETP.GE.U32.AND P2, PT, R0, R6, PT ;  /* 0x000000060000720c */ /* 0x000fe20003f46070 */
[----:B------:R-:W-:Y:S01]  /*0710*/  @!P0 IMAD.MOV R4, RZ, RZ, -R4 ;  /* 0x000000ffff048224 */ /* 0x000fe200078e0a04 */
[----:B------:R-:W-:Y:S01]  /*0720*/  ISETP.GE.AND P0, PT, R8, RZ, PT ;  /* 0x000000ff0800720c */ /* 0x000fe20003f06270 */
[----:B-1----:R-:W-:-:S03]  /*0730*/  IMAD.MOV R0, RZ, RZ, -R5 ;  /* 0x000000ffff007224 */ /* 0x002fc600078e0a05 */
[----:B------:R-:W-:Y:S01]  /*0740*/  SEL R4, R9, R4, !P3 ;  /* 0x0000000409047207 */ /* 0x000fe20005800000 */
[----:B------:R-:W-:Y:S02]  /*0750*/  IMAD.MOV.U32 R6, RZ, RZ, R0 ;  /* 0x000000ffff067224 */ /* 0x000fe400078e0000 */
[----:B--2---:R-:W-:Y:S02]  /*0760*/  IMAD.MOV R0, RZ, RZ, -R3 ;  /* 0x000000ffff007224 */ /* 0x004fe400078e0a03 */
[----:B------:R-:W-:Y:S02]  /*0770*/  IMAD.IADD R7, R11, 0x1, R4 ;  /* 0x000000010b077824 */ /* 0x000fe400078e0204 */
[----:B------:R-:W-:Y:S01]  /*0780*/  IMAD R6, R6, R14, RZ ;  /* 0x0000000e06067224 */ /* 0x000fe200078e02ff */
[----:B------:R-:W-:Y:S01]  /*0790*/  @P2 IADD3 R2, R2, 0x1, RZ ;  /* 0x0000000102022810 */ /* 0x000fe20007ffe0ff */
[----:B------:R-:W-:Y:S02]  /*07a0*/  IMAD.MOV.U32 R4, RZ, RZ, RZ ;  /* 0x000000ffff047224 */ /* 0x000fe400078e00ff */
[----:B------:R-:W-:-:S02]  /*07b0*/  IMAD.MOV.U32 R8, RZ, RZ, R0 ;  /* 0x000000ffff087224 */ /* 0x000fc400078e0000 */
[----:B------:R-:W-:-:S04]  /*07c0*/  IMAD.HI.U32 R4, R5, R6, R4 ;  /* 0x0000000605047227 */ /* 0x000fc800078e0004 */
[----:B------:R-:W-:Y:S02]  /*07d0*/  IMAD.SHL.U32 R6, R7, 0x80, RZ ;  /* 0x0000008007067824 */ /* 0x000fe400078e00ff */
[----:B------:R-:W-:Y:S02]  /*07e0*/  IMAD.MOV.U32 R0, RZ, RZ, R2 ;  /* 0x000000ffff007224 */ /* 0x000fe400078e0002 */
[----:B------:R-:W-:Y:S01]  /*07f0*/  IMAD R5, R8, R15, RZ ;  /* 0x0000000f08057224 */ /* 0x000fe200078e02ff */
[----:B------:R-:W-:Y:S01]  /*0800*/  LOP3.LUT R86, R6, R91, RZ, 0xfc, !PT ;  /* 0x0000005b06567212 */ /* 0x000fe200078efcff */
[----:B------:R-:W-:Y:S01]  /*0810*/  @!P0 IMAD.MOV R0, RZ, RZ, -R0 ;  /* 0x000000ffff008224 */ /* 0x000fe200078e0a00 */
[----:B------:R-:W-:Y:S01]  /*0820*/  ISETP.GE.AND P0, PT, R92, c[0x0][0x180], PT ;  /* 0x000060005c007a0c */ /* 0x000fe20003f06270 */
[----:B------:R-:W-:Y:S01]  /*0830*/  IMAD.MOV.U32 R2, RZ, RZ, RZ ;  /* 0x000000ffff027224 */ /* 0x000fe200078e00ff */
[C---:B------:R-:W-:Y:S02]  /*0840*/  IADD3 R89, R86.reuse, 0x40, RZ ;  /* 0x0000004056597810 */ /* 0x040fe40007ffe0ff */
[----:B------:R-:W-:Y:S01]  /*0850*/  IADD3 R88, R86, 0x20, RZ ;  /* 0x0000002056587810 */ /* 0x000fe20007ffe0ff */
[----:B------:R-:W-:Y:S01]  /*0860*/  IMAD.HI.U32 R13, R3, R5, R2 ;  /* 0x00000005030d7227 */ /* 0x000fe200078e0002 */
[----:B------:R-:W-:-:S02]  /*0870*/  SEL R5, R9, R0, !P3 ;  /* 0x0000000009057207 */ /* 0x000fc40005800000 */
[----:B------:R-:W-:Y:S02]  /*0880*/  IABS R0, R86 ;  /* 0x0000005600007213 */ /* 0x000fe40000000000 */
[----:B------:R-:W-:Y:S01]  /*0890*/  IADD3 R90, R86, 0x60, RZ ;  /* 0x00000060565a7810 */ /* 0x000fe20007ffe0ff */
[----:B------:R-:W-:Y:S01]  /*08a0*/  IMAD R87, R5, 0x20, R92 ;  /* 0x0000002005577824 */ /* 0x000fe200078e025c */
[----:B------:R-:W-:Y:S01]  /*08b0*/  IABS R2, R89 ;  /* 0x0000005900027213 */ /* 0x000fe20000000000 */
[----:B------:R-:W-:Y:S01]  /*08c0*/  IMAD.MOV.U32 R8, RZ, RZ, R0 ;  /* 0x000000ffff087224 */ /* 0x000fe200078e0000 */
[----:B------:R-:W-:Y:S02]  /*08d0*/  IABS R3, R88 ;  /* 0x0000005800037213 */ /* 0x000fe40000000000 */
[----:B------:R-:W-:Y:S01]  /*08e0*/  IABS R0, R90 ;  /* 0x0000005a00007213 */ /* 0x000fe20000000000 */
[----:B------:R-:W-:Y:S01]  /*08f0*/  IMAD.MOV.U32 R10, RZ, RZ, R2 ;  /* 0x000000ffff0a7224 */ /* 0x000fe200078e0002 */
[----:B------:R-:W-:Y:S01]  /*0900*/  IABS R2, R87 ;  /* 0x0000005700027213 */ /* 0x000fe20000000000 */
[----:B------:R-:W-:Y:S01]  /*0910*/  IMAD.MOV.U32 R11, RZ, RZ, R3 ;  /* 0x000000ffff0b7224 */ /* 0x000fe200078e0003 */
[----:B------:R-:W-:Y:S01]  /*0920*/  ISETP.GE.AND P6, PT, R88, RZ, PT ;  /* 0x000000ff5800720c */ /* 0x000fe20003fc6270 */
[----:B------:R-:W-:-:S02]  /*0930*/  IMAD.MOV.U32 R9, RZ, RZ, R0 ;  /* 0x000000ffff097224 */ /* 0x000fc400078e0000 */
[----:B------:R-:W-:-:S04]  /*0940*/  IMAD.HI.U32 R5, R4, R10, RZ ;  /* 0x0000000a04057227 */ /* 0x000fc800078e00ff */
[----:B------:R-:W-:-:S04]  /*0950*/  IMAD.HI.U32 R6, R4, R11, RZ ;  /* 0x0000000b04067227 */ /* 0x000fc800078e00ff */
[----:B------:R-:W-:-:S04]  /*0960*/  IMAD.HI.U32 R3, R4, R9, RZ ;  /* 0x0000000904037227 */ /* 0x000fc800078e00ff */
[----:B------:R-:W-:Y:S02]  /*0970*/  IMAD.MOV R7, RZ, RZ, -R5 ;  /* 0x000000ffff077224 */ /* 0x000fe400078e0a05 */
[----:B------:R-:W-:Y:S02]  /*0980*/  IMAD.MOV R12, RZ, RZ, -R6 ;  /* 0x000000ffff0c7224 */ /* 0x000fe400078e0a06 */
[----:B------:R-:W-:Y:S02]  /*0990*/  IMAD.MOV.U32 R5, RZ, RZ, R2 ;  /* 0x000000ffff057224 */ /* 0x000fe400078e0002 */
[----:B------:R-:W-:Y:S02]  /*09a0*/  IMAD.MOV R6, RZ, RZ, -R3 ;  /* 0x000000ffff067224 */ /* 0x000fe400078e0a03 */
[----:B------:R-:W-:Y:S02]  /*09b0*/  IMAD R2, R14, R7, R10 ;  /* 0x000000070e027224 */ /* 0x000fe400078e020a */
[----:B------:R-:W-:-:S03]  /*09c0*/  IMAD.HI.U32 R0, R4, R8, RZ ;  /* 0x0000000804007227 */ /* 0x000fc600078e00ff */
[C---:B------:R-:W-:Y:S01]  /*09d0*/  ISETP.GT.U32.AND P2, PT, R14.reuse, R2, PT ;  /* 0x000000020e00720c */ /* 0x040fe20003f44070 */
[----:B------:R-:W-:Y:S01]  /*09e0*/  IMAD R3, R14, R12, R11 ;  /* 0x0000000c0e037224 */ /* 0x000fe200078e020b */
[----:B------:R-:W-:Y:S01]  /*09f0*/  SHF.R.U32.HI R12, RZ, 0x5, R17 ;  /* 0x00000005ff0c7819 */ /* 0x000fe20000011611 */
[----:B------:R-:W-:-:S03]  /*0a00*/  IMAD.MOV R0, RZ, RZ, -R0 ;  /* 0x000000ffff007224 */ /* 0x000fc600078e0a00 */
[C---:B------:R-:W-:Y:S01]  /*0a10*/  ISETP.GT.U32.AND P3, PT, R14.reuse, R3, PT ;  /* 0x000000030e00720c */ /* 0x040fe20003f64070 */
[C---:B------:R-:W-:Y:S01]  /*0a20*/  IMAD R4, R14.reuse, R0, R8 ;  /* 0x000000000e047224 */ /* 0x040fe200078e0208 */
[----:B------:R-:W-:Y:S01]  /*0a30*/  SEL R8, RZ, 0x10, !P5 ;  /* 0x00000010ff087807 */ /* 0x000fe20006800000 */
[----:B------:R-:W-:Y:S01]  /*0a40*/  IMAD R0, R14, R6, R9 ;  /* 0x000000060e007224 */ /* 0x000fe200078e0209 */
[----:B------:R-:W-:Y:S01]  /*0a50*/  SGXT.U32 R12, R12, 0x2 ;  /* 0x000000020c0c781a */ /* 0x000fe20000000000 */
[----:B------:R-:W-:Y:S01]  /*0a60*/  IMAD.HI.U32 R6, R13, R5, RZ ;  /* 0x000000050d067227 */ /* 0x000fe200078e00ff */
[C---:B------:R-:W-:Y:S02]  /*0a70*/  ISETP.GT.U32.AND P4, PT, R14.reuse, R4, PT ;  /* 0x000000040e00720c */ /* 0x040fe40003f84070 */
[----:B------:R-:W-:Y:S01]  /*0a80*/  ISETP.GT.U32.AND P1, PT, R14, R0, PT ;  /* 0x000000000e00720c */ /* 0x000fe20003f24070 */
[----:B------:R-:W-:Y:S02]  /*0a90*/  @!P2 IMAD.IADD R2, R2, 0x1, -R14 ;  /* 0x000000010202a824 */ /* 0x000fe400078e0a0e */
[----:B------:R-:W-:-:S02]  /*0aa0*/  IMAD.MOV R6, RZ, RZ, -R6 ;  /* 0x000000ffff067224 */ /* 0x000fc400078e0a06 */
[--C-:B------:R-:W-:Y:S01]  /*0ab0*/  @!P3 IMAD.IADD R3, R3, 0x1, -R14.reuse ;  /* 0x000000010303b824 */ /* 0x100fe200078e0a0e */
[----:B------:R-:W-:Y:S01]  /*0ac0*/  ISETP.GT.U32.AND P2, PT, R14, R2, PT ;  /* 0x000000020e00720c */ /* 0x000fe20003f44070 */
[C---:B------:R-:W-:Y:S01]  /*0ad0*/  IMAD R5, R15.reuse, R6, R5 ;  /* 0x000000060f057224 */ /* 0x040fe200078e0205 */
[----:B------:R-:W-:Y:S01]  /*0ae0*/  SEL R6, R8, RZ, !P0 ;  /* 0x000000ff08067207 */ /* 0x000fe20004000000 */
[----:B------:R-:W-:Y:S01]  /*0af0*/  IMAD.SHL.U32 R7, R12, 0x8, RZ ;  /* 0x000000080c077824 */ /* 0x000fe200078e00ff */
[----:B------:R-:W-:Y:S01]  /*0b00*/  ISETP.GT.U32.AND P3, PT, R14, R3, PT ;  /* 0x000000030e00720c */ /* 0x000fe20003f64070 */
[--C-:B------:R-:W-:Y:S01]  /*0b10*/  @!P4 IMAD.IADD R4, R4, 0x1, -R14.reuse ;  /* 0x000000010404c824 */ /* 0x100fe200078e0a0e */
[----:B------:R-:W-:Y:S01]  /*0b20*/  ISETP.GT.U32.AND P0, PT, R15, R5, PT ;  /* 0x000000050f00720c */ /* 0x000fe20003f04070 */
[----:B------:R-:W-:Y:S01]  /*0b30*/  @!P1 IMAD.IADD R0, R0, 0x1, -R14 ;  /* 0x0000000100009824 */ /* 0x000fe200078e0a0e */
[----:B------:R-:W-:Y:S02]  /*0b40*/  LOP3.LUT R81, R7, R81, RZ, 0xfc, !PT ;  /* 0x0000005107517212 */ /* 0x000fe400078efcff */
[----:B------:R-:W-:-:S02]  /*0b50*/  ISETP.GT.U32.AND P4, PT, R14, R4, PT ;  /* 0x000000040e00720c */ /* 0x000fc40003f84070 */
[----:B------:R-:W-:Y:S01]  /*0b60*/  ISETP.GT.U32.AND P1, PT, R14, R0, PT ;  /* 0x000000000e00720c */ /* 0x000fe20003f24070 */
[--C-:B------:R-:W-:Y:S01]  /*0b70*/  @!P2 IMAD.IADD R2, R2, 0x1, -R14.reuse ;  /* 0x000000010202a824 */ /* 0x100fe200078e0a0e */
[----:B------:R-:W-:Y:S02]  /*0b80*/  ISETP.GT.AND P2, PT, R78, 0x3f, PT ;  /* 0x0000003f4e00780c */ /* 0x000fe40003f44270 */
[----:B------:R-:W-:Y:S01]  /*0b90*/  ISETP.NE.U32.AND P5, PT, R6, RZ, PT ;  /* 0x000000ff0600720c */ /* 0x000fe20003fa5070 */
[--C-:B------:R-:W-:Y:S01]  /*0ba0*/  @!P3 IMAD.IADD R3, R3, 0x1, -R14.reuse ;  /* 0x000000010303b824 */ /* 0x100fe200078e0a0e */
[----:B------:R-:W-:Y:S01]  /*0bb0*/  ISETP.GT.AND P3, PT, R78, 0x5f, PT ;  /* 0x0000005f4e00780c */ /* 0x000fe20003f64270 */
[----:B------:R-:W-:Y:S01]  /*0bc0*/  @!P0 IMAD.IADD R5, R5, 0x1, -R15 ;  /* 0x0000000105058824 */ /* 0x000fe200078e0a0f */
[----:B------:R-:W-:Y:S02]  /*0bd0*/  SEL R7, RZ, 0x10, !P2 ;  /* 0x00000010ff077807 */ /* 0x000fe40005000000 */
[----:B------:R-:W-:Y:S01]  /*0be0*/  ISETP.GE.AND P2, PT, R92, UR4, PT ;  /* 0x000000045c007c0c */ /* 0x000fe2000bf46270 */
[--C-:B------:R-:W-:Y:S01]  /*0bf0*/  @!P4 IMAD.IADD R4, R4, 0x1, -R14.reuse ;  /* 0x000000010404c824 */ /* 0x100fe200078e0a0e */
[----:B------:R-:W-:Y:S01]  /*0c00*/  SEL R11, RZ, 0x10, !P3 ;  /* 0x00000010ff0b7807 */ /* 0x000fe20005800000 */
[----:B------:R-:W-:Y:S01]  /*0c10*/  @!P1 IMAD.IADD R0, R0, 0x1, -R14 ;  /* 0x0000000100009824 */ /* 0x000fe200078e0a0e */
[----:B------:R-:W-:Y:S01]  /*0c20*/  ISETP.GE.AND P0, PT, R92, UR5, PT ;  /* 0x000000055c007c0c */ /* 0x000fe2000bf06270 */
[----:B------:R-:W-:Y:S01]  /*0c30*/  IMAD.MOV.U32 R6, RZ, RZ, R4 ;  /* 0x000000ffff067224 */ /* 0x000fe200078e0004 */
[----:B------:R-:W-:Y:S01]  /*0c40*/  SEL R9, R11, RZ, !P2 ;  /* 0x000000ff0b097207 */ /* 0x000fe20005000000 */
[----:B------:R-:W-:Y:S01]  /*0c50*/  IMAD.MOV.U32 R4, RZ, RZ, R3 ;  /* 0x000000ffff047224 */ /* 0x000fe200078e0003 */
[----:B------:R-:W-:Y:S01]  /*0c60*/  ISETP.GE.AND P1, PT, R86, RZ, PT ;  /* 0x000000ff5600720c */ /* 0x000fe20003f26270 */
[----:B------:R-:W-:Y:S01]  /*0c70*/  IMAD.MOV.U32 R3, RZ, RZ, R0 ;  /* 0x000000ffff037224 */ /* 0x000fe200078e0000 */
[----:B------:R-:W-:Y:S01]  /*0c80*/  ISETP.GT.U32.AND P4, PT, R15, R5, PT ;  /* 0x000000050f00720c */ /* 0x000fe20003f84070 */
[----:B------:R-:W-:Y:S01]  /*0c90*/  IMAD.MOV.U32 R0, RZ, RZ, R2 ;  /* 0x000000ffff007224 */ /* 0x000fe200078e0002 */
[----:B------:R-:W-:Y:S01]  /*0ca0*/  SEL R10, R7, RZ, !P0 ;  /* 0x000000ff070a7207 */ /* 0x000fe20004000000 */
[----:B------:R-:W-:Y:S01]  /*0cb0*/  @!P6 IMAD.MOV R4, RZ, RZ, -R4 ;  /* 0x000000ffff04e224 */ /* 0x000fe200078e0a04 */
[----:B------:R-:W-:-:S02]  /*0cc0*/  ISETP.GE.AND P2, PT, R89, RZ, PT ;  /* 0x000000ff5900720c */ /* 0x000fc40003f46270 */
[----:B------:R-:W-:Y:S02]  /*0cd0*/  ISETP.GE.AND P0, PT, R90, RZ, PT ;  /* 0x000000ff5a00720c */ /* 0x000fe40003f06270 */
[----:B------:R-:W-:Y:S02]  /*0ce0*/  LOP3.LUT R2, RZ, c[0x0][0x178], RZ, 0x33, !PT ;  /* 0x00005e00ff027a12 */ /* 0x000fe400078e33ff */
[----:B------:R-:W-:Y:S01]  /*0cf0*/  ISETP.NE.U32.AND P3, PT, R10, RZ, PT ;  /* 0x000000ff0a00720c */ /* 0x000fe20003f65070 */
[----:B------:R-:W-:Y:S01]  /*0d00*/  @!P1 IMAD.MOV R6, RZ, RZ, -R6 ;  /* 0x000000ffff069224 */ /* 0x000fe200078e0a06 */
[----:B------:R-:W-:Y:S01]  /*0d10*/  ISETP.NE.U32.AND P1, PT, R9, RZ, PT ;  /* 0x000000ff0900720c */ /* 0x000fe20003f25070 */
[----:B------:R-:W-:Y:S01]  /*0d20*/  @!P4 IMAD.IADD R5, R5, 0x1, -R15 ;  /* 0x000000010505c824 */ /* 0x000fe200078e0a0f */
[----:B------:R-:W-:Y:S01]  /*0d30*/  ISETP.NE.AND P4, PT, RZ, c[0x0][0x178], PT ;  /* 0x00005e00ff007a0c */ /* 0x000fe20003f85270 */
[----:B------:R-:W-:Y:S01]  /*0d40*/  CS2R R14, SRZ ;  /* 0x00000000000e7805 */ /* 0x000fe2000001ff00 */
[----:B------:R-:W-:Y:S01]  /*0d50*/  ISETP.NE.AND P6, PT, RZ, c[0x0][0x17c], PT ;  /* 0x00005f00ff007a0c */ /* 0x000fe20003fc5270 */
[----:B------:R-:W-:Y:S01]  /*0d60*/  @!P2 IMAD.MOV R0, RZ, RZ, -R0 ;  /* 0x000000ffff00a224 */ /* 0x000fe200078e0a00 */
[----:B------:R-:W-:Y:S01]  /*0d70*/  ISETP.GE.AND P2, PT, R87, RZ, PT ;  /* 0x000000ff5700720c */ /* 0x000fe20003f46270 */
[----:B------:R-:W-:Y:S01]  /*0d80*/  @!P0 IMAD.MOV R3, RZ, RZ, -R3 ;  /* 0x000000ffff038224 */ /* 0x000fe200078e0a03 */
[----:B------:R-:W-:-:S02]  /*0d90*/  SEL R10, R2, R6, !P4 ;  /* 0x00000006020a7207 */ /* 0x000fc40006000000 */
[C---:B------:R-:W-:Y:S02]  /*0da0*/  SEL R9, R2.reuse, R4, !P4 ;  /* 0x0000000402097207 */ /* 0x040fe40006000000 */
[C---:B------:R-:W-:Y:S01]  /*0db0*/  SEL R6, R2.reuse, R0, !P4 ;  /* 0x0000000002067207 */ /* 0x040fe20006000000 */
[----:B------:R-:W-:Y:S01]  /*0dc0*/  IMAD.MOV.U32 R0, RZ, RZ, R5 ;  /* 0x000000ffff007224 */ /* 0x000fe200078e0005 */
[----:B------:R-:W-:Y:S01]  /*0dd0*/  SEL R4, R2, R3, !P4 ;  /* 0x0000000302047207 */ /* 0x000fe20006000000 */
[----:B------:R-:W-:Y:S01]  /*0de0*/  IMAD.SHL.U32 R5, R17, 0x8, RZ ;  /* 0x0000000811057824 */ /* 0x000fe200078e00ff */
[C---:B------:R-:W-:Y:S01]  /*0df0*/  ISETP.GE.AND P0, PT, R81.reuse, c[0x0][0x180], PT ;  /* 0x0000600051007a0c */ /* 0x040fe20003f06270 */
[----:B------:R-:W-:Y:S01]  /*0e00*/  IMAD R57, R10, c[0x0][0x184], R92 ;  /* 0x000061000a397a24 */ /* 0x000fe200078e025c */
[----:B------:R-:W-:Y:S01]  /*0e10*/  ISETP.GE.AND P4, PT, R81, UR5, PT ;  /* 0x0000000551007c0c */ /* 0x000fe2000bf86270 */
[----:B------:R-:W-:Y:S01]  /*0e20*/  @!P2 IMAD.MOV R0, RZ, RZ, -R0 ;  /* 0x000000ffff00a224 */ /* 0x000fe200078e0a00 */
[----:B------:R-:W-:Y:S01]  /*0e30*/  SEL R2, R8, RZ, !P0 ;  /* 0x000000ff08027207 */ /* 0x000fe20004000000 */
[--C-:B------:R-:W-:Y:S01]  /*0e40*/  IMAD R56, R9, c[0x0][0x184], R92.reuse ;  /* 0x0000610009387a24 */ /* 0x100fe200078e025c */
[----:B------:R-:W-:Y:S01]  /*0e50*/  SEL R3, R7, RZ, !P4 ;  /* 0x000000ff07037207 */ /* 0x000fe20006000000 */
[--C-:B------:R-:W-:Y:S01]  /*0e60*/  IMAD R55, R6, c[0x0][0x184], R92.reuse ;  /* 0x0000610006377a24 */ /* 0x100fe200078e025c */
[----:B------:R-:W-:Y:S01]  /*0e70*/  ISETP.GE.AND P0, PT, R81, UR4, PT ;  /* 0x0000000451007c0c */ /* 0x000fe2000bf06270 */
[----:B------:R-:W-:Y:S01]  /*0e80*/  IMAD R54, R4, c[0x0][0x184], R92 ;  /* 0x0000610004367a24 */ /* 0x000fe200078e025c */
[----:B------:R-:W-:-:S02]  /*0e90*/  ISETP.NE.U32.AND P4, PT, R2, RZ, PT ;  /* 0x000000ff0200720c */ /* 0x000fc40003f85070 */
[----:B------:R-:W-:Y:S02]  /*0ea0*/  ISETP.NE.U32.AND P2, PT, R3, RZ, PT ;  /* 0x000000ff0300720c */ /* 0x000fe40003f45070 */
[----:B------:R-:W-:Y:S02]  /*0eb0*/  SEL R2, R11, RZ, !P0 ;  /* 0x000000ff0b027207 */ /* 0x000fe40004000000 */
[----:B------:R-:W-:Y:S02]  /*0ec0*/  LOP3.LUT R3, R5, 0x18, R17, 0x48, !PT ;  /* 0x0000001805037812 */ /* 0x000fe400078e4811 */
[----:B------:R-:W-:Y:S02]  /*0ed0*/  ISETP.NE.U32.AND P0, PT, R2, RZ, PT ;  /* 0x000000ff0200720c */ /* 0x000fe40003f05070 */
[----:B------:R-:W-:Y:S01]  /*0ee0*/  @!P6 LOP3.LUT R0, RZ, c[0x0][0x17c], RZ, 0x33, !PT ;  /* 0x00005f00ff00ea12 */ /* 0x000fe200078e33ff */
[----:B------:R-:W-:Y:S02]  /*0ef0*/  IMAD.SHL.U32 R2, R3, 0x2, RZ ;  /* 0x0000000203027824 */ /* 0x000fe400078e00ff */
[----:B------:R-:W-:-:S02]  /*0f00*/  IMAD.MOV.U32 R3, RZ, RZ, 0x2 ;  /* 0x00000002ff037424 */ /* 0x000fc400078e00ff */
[----:B------:R-:W-:Y:S02]  /*0f10*/  IMAD R80, R91, 0x40, R2 ;  /* 0x000000405b507824 */ /* 0x000fe400078e0202 */
[----:B------:R-:W-:-:S04]  /*0f20*/  IMAD.WIDE R10, R57, R3, c[0x0][0x160] ;  /* 0x00005800390a7625 */ /* 0x000fc800078e0203 */
[----:B------:R-:W-:Y:S01]  /*0f30*/  IMAD R52, R81, c[0x0][0x188], R0 ;  /* 0x0000620051347a24 */ /* 0x000fe200078e0200 */
[----:B------:R1:W-:Y:S01]  /*0f40*/  LDGSTS.E.BYPASS.LTC128B.128 [R80], [R10.64], P5 ;  /* 0x000000000a507fae */ /* 0x0003e2000a901d4a */
[----:B------:R-:W-:-:S04]  /*0f50*/  IMAD.WIDE R8, R56, R3, c[0x0][0x160] ;  /* 0x0000580038087625 */ /* 0x000fc800078e0203 */
[-C--:B------:R-:W-:Y:S01]  /*0f60*/  IMAD.WIDE R6, R55, R3.reuse, c[0x0][0x160] ;  /* 0x0000580037067625 */ /* 0x080fe200078e0203 */
[----:B------:R2:W-:Y:S03]  /*0f70*/  LDGSTS.E.BYPASS.LTC128B.128 [R80+0x800], [R8.64], P5 ;  /* 0x0080000008507fae */ /* 0x0005e6000a901d4a */
[-C--:B------:R-:W-:Y:S01]  /*0f80*/  IMAD.WIDE R4, R54, R3.reuse, c[0x0][0x160] ;  /* 0x0000580036047625 */ /* 0x080fe200078e0203 */
[----:B------:R3:W-:Y:S03]  /*0f90*/  LDGSTS.E.BYPASS.LTC128B.128 [R80+0x1000], [R6.64], P5 ;  /* 0x0100000006507fae */ /* 0x0007e6000a901d4a */
[----:B------:R-:W-:Y:S01]  /*0fa0*/  IMAD R83, R81, 0x40, R2 ;  /* 0x0000004051537824 */ /* 0x000fe200078e0202 */
[----:B------:R1:W-:Y:S01]  /*0fb0*/  LDGSTS.E.BYPASS.LTC128B.128 [R80+0x1800], [R4.64], P5 ;  /* 0x0180000004507fae */ /* 0x0003e2000a901d4a */
[----:B------:R-:W-:-:S03]  /*0fc0*/  IMAD.WIDE R2, R52, R3, c[0x0][0x168] ;  /* 0x00005a0034027625 */ /* 0x000fc600078e0203 */
[----:B------:R-:W0:Y:S01]  /*0fd0*/  LDGDEPBAR ;  /* 0x00000000000079af */ /* 0x000e220000000000 */
[----:B------:R-:W-:Y:S02]  /*0fe0*/  IMAD.SHL.U32 R0, R12, 0x10, RZ ;  /* 0x000000100c007824 */ /* 0x000fe400078e00ff */
[----:B------:R-:W-:Y:S01]  /*0ff0*/  CS2R R12, SRZ ;  /* 0x00000000000c7805 */ /* 0x000fe2000001ff00 */
[----:B------:R1:W-:Y:S02]  /*1000*/  LDGSTS.E.BYPASS.LTC128B.128 [R83+0x8000], [R2.64], P4 ;  /* 0x0800000002537fae */ /* 0x0003e4000a101d4a */
[----:B------:R-:W-:Y:S02]  /*1010*/  LOP3.LUT R53, R0, 0xf, R17, 0xf8, !PT ;  /* 0x0000000f00357812 */ /* 0x000fe400078ef811 */
[----:B------:R-:W0:Y:S01]  /*1020*/  LDGDEPBAR ;  /* 0x00000000000079af */ /* 0x000e220000000000 */
[----:B------:R-:W-:-:S03]  /*1030*/  CS2R R16, SRZ ;  /* 0x0000000000107805 */ /* 0x000fc6000001ff00 */
[----:B------:R-:W-:Y:S01]  /*1040*/  BAR.SYNC.DEFER_BLOCKING 0x0 ;  /* 0x0000000000007b1d */ /* 0x000fe20000010000 */
[----:B-1----:R-:W-:-:S05]  /*1050*/  IMAD.WIDE R2, R93, 0x2, R2 ;  /* 0x000000025d027825 */ /* 0x002fca00078e0202 */
[----:B------:R-:W-:Y:S01]  /*1060*/  @!PT LDS RZ, [RZ] ;  /* 0x00000000fffff984 */ /* 0x000fe20000000800 */
[----:B------:R-:W-:Y:S01]  /*1070*/  @!PT LDS RZ, [RZ] ;  /* 0x00000000fffff984 */ /* 0x000fe20000000800 */
[----:B------:R-:W-:Y:S01]  /*1080*/  @!PT LDS RZ, [RZ] ;  /* 0x00000000fffff984 */ /* 0x000fe20000000800 */
[----:B------:R1:W-:Y:S04]  /*1090*/  LDGSTS.E.BYPASS.LTC128B.128 [R80+0x2000], [R10.64+0x40], P3 ;  /* 0x020000400a507fae */ /* 0x0003e80009901d4a */
[----:B------:R2:W-:Y:S04]  /*10a0*/  LDGSTS.E.BYPASS.LTC128B.128 [R80+0x2800], [R8.64+0x40], P3 ;  /* 0x0280004008507fae */ /* 0x0005e80009901d4a */
[----:B------:R3:W-:Y:S04]  /*10b0*/  LDGSTS.E.BYPASS.LTC128B.128 [R80+0x3000], [R6.64+0x40], P3 ;  /* 0x0300004006507fae */ /* 0x0007e80009901d4a */
[----:B------:R1:W-:Y:S04]  /*10c0*/  LDGSTS.E.BYPASS.LTC128B.128 [R80+0x3800], [R4.64+0x40], P3 ;  /* 0x0380004004507fae */ /* 0x0003e80009901d4a */
[----:B------:R-:W0:Y:S04]  /*10d0*/  LDGDEPBAR ;  /* 0x00000000000079af */ /* 0x000e280000000000 */
[----:B------:R1:W-:Y:S04]  /*10e0*/  LDGSTS.E.BYPASS.LTC128B.128 [R83+0x8800], [R2.64], P2 ;  /* 0x0880000002537fae */ /* 0x0003e80009101d4a */
[----:B------:R-:W0:Y:S04]  /*10f0*/  LDGDEPBAR ;  /* 0x00000000000079af */ /* 0x000e280000000000 */
        /* <DEDUP_REMOVED lines=10> */
[----:B------:R3:W-:Y:S01]  /*11a0*/  LDGSTS.E.BYPASS.LTC128B.128 [R83+0x9000], [R2.64], P0 ;  /* 0x0900000002537fae */ /* 0x0007e20008101d4a */
[----:B------:R-:W-:-:S03]  /*11b0*/  ISETP.GE.AND P0, PT, R78, 0x20, PT ;  /* 0x000000204e00780c */ /* 0x000fc60003f06270 */
[----:B------:R-:W0:Y:S01]  /*11c0*/  LDGDEPBAR ;  /* 0x00000000000079af */ /* 0x000e220000000000 */
[----:B-1----:R-:W-:Y:S01]  /*11d0*/  CS2R R10, SRZ ;  /* 0x00000000000a7805 */ /* 0x002fe2000001ff00 */
[----:B--2---:R-:W-:Y:S01]  /*11e0*/  CS2R R8, SRZ ;  /* 0x0000000000087805 */ /* 0x004fe2000001ff00 */
[----:B---3--:R-:W-:Y:S02]  /*11f0*/  IMAD.SHL.U32 R6, R60, 0x20, RZ ;  /* 0x000000203c067824 */ /* 0x008fe400078e00ff */
[----:B------:R-:W-:Y:S01]  /*1200*/  IMAD.SHL.U32 R4, R53, 0x20, RZ ;  /* 0x0000002035047824 */ /* 0x000fe200078e00ff */
[----:B------:R-:W-:Y:S01]  /*1210*/  LOP3.LUT R3, R58, R59, RZ, 0x3c, !PT ;  /* 0x0000003b3a037212 */ /* 0x000fe200078e3cff */
[----:B------:R-:W-:-:S04]  /*1220*/  DEPBAR.LE SB0, 0x4 ;  /* 0x000081000000791a */ /* 0x000fc80000000000 */
[----:B------:R-:W-:Y:S01]  /*1230*/  LOP3.LUT R2, R59, 0x2, R58, 0x1e, !PT ;  /* 0x000000023b027812 */ /* 0x000fe200078e1e3a */
[----:B------:R-:W-:-:S04]  /*1240*/  IMAD.SHL.U32 R0, R3, 0x8, RZ ;  /* 0x0000000803007824 */ /* 0x000fc800078e00ff */
[----:B------:R-:W-:Y:S01]  /*1250*/  IMAD.SHL.U32 R2, R2, 0x8, RZ ;  /* 0x0000000802027824 */ /* 0x000fe200078e00ff */
[----:B------:R-:W-:Y:S02]  /*1260*/  LOP3.LUT R5, R0, R6, RZ, 0xfc, !PT ;  /* 0x0000000600057212 */ /* 0x000fe400078efcff */
[----:B------:R-:W-:Y:S02]  /*1270*/  LOP3.LUT R0, R4, R0, RZ, 0xfc, !PT ;  /* 0x0000000004007212 */ /* 0x000fe400078efcff */
[----:B------:R-:W-:Y:S01]  /*1280*/  LOP3.LUT R2, R2, R6, RZ, 0xfc, !PT ;  /* 0x0000000602027212 */ /* 0x000fe200078efcff */
[----:B------:R-:W-:Y:S01]  /*1290*/  IMAD.SHL.U32 R85, R5, 0x2, RZ ;  /* 0x0000000205557824 */ /* 0x000fe200078e00ff */
[----:B------:R-:W-:Y:S01]  /*12a0*/  BAR.SYNC.DEFER_BLOCKING 0x0 ;  /* 0x0000000000007b1d */ /* 0x000fe20000010000 */
[----:B------:R-:W-:Y:S01]  /*12b0*/  IMAD.SHL.U32 R79, R0, 0x2, RZ ;  /* 0x00000002004f7824 */ /* 0x000fe200078e00ff */
[----:B------:R-:W-:Y:S01]  /*12c0*/  CS2R R4, SRZ ;  /* 0x0000000000047805 */ /* 0x000fe2000001ff00 */
[----:B------:R-:W-:Y:S01]  /*12d0*/  IMAD.SHL.U32 R84, R2, 0x2, RZ ;  /* 0x0000000202547824 */ /* 0x000fe200078e00ff */
[----:B------:R-:W-:-:S02]  /*12e0*/  CS2R R6, SRZ ;  /* 0x0000000000067805 */ /* 0x000fc4000001ff00 */
[----:B------:R1:W2:Y:S04]  /*12f0*/  LDSM.16.M88.4 R36, [R79] ;  /* 0x000000004f24783b */ /* 0x0002a80000000200 */
[----:B------:R1:W3:Y:S04]  /*1300*/  LDSM.16.M88.4 R48, [R79+0x1000] ;  /* 0x001000004f30783b */ /* 0x0002e80000000200 */
[----:B------:R1:W1:Y:S04]  /*1310*/  LDSM.16.MT88.4 R40, [R85+0x8000] ;  /* 0x008000005528783b */ /* 0x0002680000004200 */
[----:B------:R1:W1:Y:S01]  /*1320*/  LDSM.16.MT88.4 R44, [R84+0x8000] ;  /* 0x00800000542c783b */ /* 0x0002620000004200 */
[----:B------:R-:W-:Y:S05]  /*1330*/  @!P0 BRA `(.L_x_0) ;  /* 0x000008e000008947 */ /* 0x000fea0003800000 */
[----:B------:R-:W-:Y:S01]  /*1340*/  SHF.R.S32.HI R5, RZ, 0x1f, R55 ;  /* 0x0000001fff057819 */ /* 0x000fe20000011437 */
[----:B------:R-:W-:Y:S01]  /*1350*/  CS2R R8, SRZ ;  /* 0x0000000000087805 */ /* 0x000fe2000001ff00 */
[C---:B------:R-:W-:Y:S01]  /*1360*/  LEA R71, P0, R55.reuse, c[0x0][0x160], 0x1 ;  /* 0x0000580037477a11 */ /* 0x040fe200078008ff */
[----:B------:R-:W-:Y:S01]  /*1370*/  CS2R R10, SRZ ;  /* 0x00000000000a7805 */ /* 0x000fe2000001ff00 */
[----:B------:R-:W-:Y:S01]  /*1380*/  SHF.R.S32.HI R4, RZ, 0x1f, R52 ;  /* 0x0000001fff047819 */ /* 0x000fe20000011434 */
[----:B------:R-:W-:Y:S01]  /*1390*/  CS2R R12, SRZ ;  /* 0x00000000000c7805 */ /* 0x000fe2000001ff00 */
[----:B------:R-:W-:Y:S01]  /*13a0*/  LEA.HI.X R55, R55, c[0x0][0x164], R5, 0x1, P0 ;  /* 0x0000590037377a11 */ /* 0x000fe200000f0c05 */
[----:B------:R-:W-:Y:S01]  /*13b0*/  CS2R R14, SRZ ;  /* 0x00000000000e7805 */ /* 0x000fe2000001ff00 */
[----:B------:R-:W-:Y:S01]  /*13c0*/  SHF.R.S32.HI R6, RZ, 0x1f, R78 ;  /* 0x0000001fff067819 */ /* 0x000fe2000001144e */
[----:B------:R-:W-:Y:S01]  /*13d0*/  CS2R R16, SRZ ;  /* 0x0000000000107805 */ /* 0x000fe2000001ff00 */
[C---:B------:R-:W-:Y:S01]  /*13e0*/  SHF.L.U64.HI R5, R52.reuse, 0x1, R4 ;  /* 0x0000000134057819 */ /* 0x040fe20000010204 */
[----:B------:R-:W-:Y:S01]  /*13f0*/  IMAD.SHL.U32 R4, R52, 0x2, RZ ;  /* 0x0000000234047824 */ /* 0x000fe200078e00ff */
[----:B------:R-:W-:Y:S01]  /*1400*/  LEA.HI R78, R6, R78, RZ, 0x5 ;  /* 0x0000004e064e7211 */ /* 0x000fe200078f28ff */
[----:B------:R-:W-:Y:S01]  /*1410*/  CS2R R18, SRZ ;  /* 0x0000000000127805 */ /* 0x000fe2000001ff00 */
[----:B------:R-:W-:Y:S01]  /*1420*/  SHF.R.S32.HI R82, RZ, 0x1f, R93 ;  /* 0x0000001fff527819 */ /* 0x000fe2000001145d */
[----:B------:R-:W-:Y:S01]  /*1430*/  IMAD.WIDE.U32 R4, R93, 0x6, R4 ;  /* 0x000000065d047825 */ /* 0x000fe200078e0004 */
[----:B------:R-:W-:Y:S01]  /*1440*/  SHF.R.S32.HI R2, RZ, 0x1f, R54 ;  /* 0x0000001fff027819 */ /* 0x000fe20000011436 */
[----:B------:R-:W-:Y:S01]  /*1450*/  CS2R R20, SRZ ;  /* 0x0000000000147805 */ /* 0x000fe2000001ff00 */
[----:B------:R-:W-:Y:S01]  /*1460*/  LEA R69, P1, R54, c[0x0][0x160], 0x1 ;  /* 0x0000580036457a11 */ /* 0x000fe200078208ff */
[----:B------:R-:W-:Y:S01]  /*1470*/  IMAD R76, R82, 0x6, RZ ;  /* 0x00000006524c7824 */ /* 0x000fe200078e02ff */
[----:B------:R-:W-:Y:S01]  /*1480*/  SHF.R.S32.HI R6, RZ, 0x1f, R57 ;  /* 0x0000001fff067819 */ /* 0x000fe20000011439 */
[----:B------:R-:W-:Y:S01]  /*1490*/  CS2R R22, SRZ ;  /* 0x0000000000167805 */ /* 0x000fe2000001ff00 */
[C---:B------:R-:W-:Y:S01]  /*14a0*/  LEA R75, P0, R57.reuse, c[0x0][0x160], 0x1 ;  /* 0x00005800394b7a11 */ /* 0x040fe200078008ff */
[----:B------:R-:W-:Y:S01]  /*14b0*/  CS2R R24, SRZ ;  /* 0x0000000000187805 */ /* 0x000fe2000001ff00 */
[----:B------:R-:W-:Y:S01]  /*14c0*/  IADD3 R0, R58, 0x2, RZ ;  /* 0x000000023a007810 */ /* 0x000fe20007ffe0ff */
[----:B------:R-:W-:Y:S01]  /*14d0*/  CS2R R26, SRZ ;  /* 0x00000000001a7805 */ /* 0x000fe2000001ff00 */
[----:B------:R-:W-:Y:S01]  /*14e0*/  LEA.HI.X R54, R54, c[0x0][0x164], R2, 0x1, P1 ;  /* 0x0000590036367a11 */ /* 0x000fe200008f0c02 */
[----:B------:R-:W-:Y:S01]  /*14f0*/  CS2R R28, SRZ ;  /* 0x00000000001c7805 */ /* 0x000fe2000001ff00 */
[----:B------:R-:W-:Y:S01]  /*1500*/  LEA.HI.X R57, R57, c[0x0][0x164], R6, 0x1, P0 ;  /* 0x0000590039397a11 */ /* 0x000fe200000f0c06 */
[----:B------:R-:W-:Y:S01]  /*1510*/  CS2R R30, SRZ ;  /* 0x00000000001e7805 */ /* 0x000fe2000001ff00 */
[----:B------:R-:W-:Y:S01]  /*1520*/  SHF.R.S32.HI R2, RZ, 0x1f, R56 ;  /* 0x0000001fff027819 */ /* 0x000fe20000011438 */
[----:B------:R-:W-:Y:S01]  /*1530*/  CS2R R6, SRZ ;  /* 0x0000000000067805 */ /* 0x000fe2000001ff00 */
[----:B------:R-:W-:Y:S01]  /*1540*/  LEA R73, P1, R56, c[0x0][0x160], 0x1 ;  /* 0x0000580038497a11 */ /* 0x000fe200078208ff */
[----:B------:R-:W-:Y:S01]  /*1550*/  CS2R R32, SRZ ;  /* 0x0000000000207805 */ /* 0x000fe2000001ff00 */
[----:B------:R-:W-:Y:S01]  /*1560*/  IADD3 R77, P0, R4, c[0x0][0x168], RZ ;  /* 0x00005a00044d7a10 */ /* 0x000fe20007f1e0ff */
[----:B------:R-:W-:Y:S01]  /*1570*/  CS2R R34, SRZ ;  /* 0x0000000000227805 */ /* 0x000fe2000001ff00 */
[----:B------:R-:W-:Y:S01]  /*1580*/  LOP3.LUT R0, R0, R59, RZ, 0x3c, !PT ;  /* 0x0000003b00007212 */ /* 0x000fe200078e3cff */
[----:B------:R-:W-:Y:S01]  /*1590*/  UMOV UR5, 0x8000 ;  /* 0x0000800000057882 */ /* 0x000fe20000000000 */
[----:B------:R-:W-:Y:S01]  /*15a0*/  LEA.HI.X R56, R56, c[0x0][0x164], R2, 0x1, P1 ;  /* 0x0000590038387a11 */ /* 0x000fe200008f0c02 */
[----:B------:R-:W-:Y:S01]  /*15b0*/  IMAD.SHL.U32 R2, R60, 0x20, RZ ;  /* 0x000000203c027824 */ /* 0x000fe200078e00ff */
[----:B------:R-:W-:Y:S01]  /*15c0*/  IADD3.X R76, R5, c[0x0][0x16c], R76, P0, !PT ;  /* 0x00005b00054c7a10 */ /* 0x000fe200007fe44c */
[----:B------:R-:W-:Y:S01]  /*15d0*/  IMAD R52, R53, 0x4, R0 ;  /* 0x0000000435347824 */ /* 0x000fe200078e0200 */
[----:B------:R-:W-:Y:S01]  /*15e0*/  IADD3 R69, P3, R69, 0xc0, RZ ;  /* 0x000000c045457810 */ /* 0x000fe20007f7e0ff */
[--C-:B------:R-:W-:Y:S01]  /*15f0*/  IMAD R3, R3, 0x8, R2.reuse ;  /* 0x0000000803037824 */ /* 0x100fe200078e0202 */
[----:B------:R-:W-:Y:S01]  /*1600*/  IADD3 R71, P2, R71, 0xc0, RZ ;  /* 0x000000c047477810 */ /* 0x000fe20007f5e0ff */
[----:B------:R-:W-:Y:S01]  /*1610*/  IMAD R0, R0, 0x8, R2 ;  /* 0x0000000800007824 */ /* 0x000fe200078e0202 */
[----:B------:R-:W-:Y:S01]  /*1620*/  IADD3 R73, P1, R73, 0xc0, RZ ;  /* 0x000000c049497810 */ /* 0x000fe20007f3e0ff */
[----:B------:R-:W-:Y:S01]  /*1630*/  CS2R R4, SRZ ;  /* 0x0000000000047805 */ /* 0x000fe2000001ff00 */
[----:B------:R-:W-:Y:S01]  /*1640*/  IADD3 R75, P0, R75, 0xc0, RZ ;  /* 0x000000c04b4b7810 */ /* 0x000fe20007f1e0ff */
[----:B------:R-:W-:Y:S01]  /*1650*/  IMAD.X R68, RZ, RZ, R54, P3 ;  /* 0x000000ffff447224 */ /* 0x000fe200018e0636 */
[C---:B------:R-:W-:Y:S01]  /*1660*/  SHF.L.U64.HI R82, R93.reuse, 0x1, R82 ;  /* 0x000000015d527819 */ /* 0x040fe20000010252 */
[----:B------:R-:W-:Y:S01]  /*1670*/  IMAD.SHL.U32 R93, R93, 0x2, RZ ;  /* 0x000000025d5d7824 */ /* 0x000fe200078e00ff */
[----:B------:R-:W-:Y:S01]  /*1680*/  SHF.R.S32.HI R78, RZ, 0x5, R78 ;  /* 0x00000005ff4e7819 */ /* 0x000fe2000001144e */
[----:B------:R-:W-:Y:S01]  /*1690*/  IMAD.X R70, RZ, RZ, R55, P2 ;  /* 0x000000ffff467224 */ /* 0x000fe200010e0637 */
[----:B------:R-:W-:Y:S01]  /*16a0*/  UIADD3 UR8, UR8, -0x60, URZ ;  /* 0xffffffa008087890 */ /* 0x000fe2000fffe03f */
[----:B------:R-:W-:Y:S01]  /*16b0*/  IMAD.X R72, RZ, RZ, R56, P1 ;  /* 0x000000ffff487224 */ /* 0x000fe200008e0638 */
[----:B------:R-:W-:Y:S01]  /*16c0*/  UMOV UR7, 0x1 ;  /* 0x0000000100077882 */ /* 0x000fe20000000000 */
[----:B------:R-:W-:Y:S01]  /*16d0*/  IMAD.X R74, RZ, RZ, R57, P0 ;  /* 0x000000ffff4a7224 */ /* 0x000fe200000e0639 */
[----:B------:R-:W-:Y:S01]  /*16e0*/  UMOV UR4, URZ ;  /* 0x0000003f00047c82 */ /* 0x000fe20008000000 */
[----:B------:R-:W-:-:S02]  /*16f0*/  IMAD.SHL.U32 R2, R52, 0x8, RZ ;  /* 0x0000000834027824 */ /* 0x000fc400078e00ff */
.L_x_1:
[C---:B-12--5:R-:W5:Y:S01]  /*1700*/  HMMA.16816.F32 R4, R36.reuse, R40, R4 ;  /* 0x000000282404723c */ /* 0x066f620000001804 */
[----:B------:R-:W-:Y:S02]  /*1710*/  ULOP3.LUT UR9, UR7, 0x3, URZ, 0xc0, !UPT ;  /* 0x0000000307097892 */ /* 0x000fe4000f8ec03f */
[----:B------:R-:W-:Y:S02]  /*1720*/  UIADD3 UR6, UR7, 0x2, URZ ;  /* 0x0000000207067890 */ /* 0x000fe4000fffe03f */
[----:B------:R-:W-:Y:S01]  /*1730*/  LEA R64, R2, UR4, 0x1 ;  /* 0x0000000402407c11 */ /* 0x000fe2000f8e08ff */
[----:B------:R-:W-:Y:S01]  /*1740*/  USHF.L.U32 UR4, UR9, 0xd, URZ ;  /* 0x0000000d09047899 */ /* 0x000fe2000800063f */
[----:B------:R-:W-:Y:S01]  /*1750*/  LEA R56, R3, UR5, 0x1 ;  /* 0x0000000503387c11 */ /* 0x000fe2000f8e08ff */
[C---:B------:R-:W5:Y:S02]  /*1760*/  HMMA.16816.F32 R8, R36.reuse, R42, R8 ;  /* 0x0000002a2408723c */ /* 0x040f640000001808 */
[----:B------:R-:W-:Y:S01]  /*1770*/  LDSM.16.M88.4 R52, [R64] ;  /* 0x000000004034783b */ /* 0x000fe20000000200 */
[----:B------:R-:W-:Y:S02]  /*1780*/  ISETP.GE.AND P0, PT, R92, UR8, PT ;  /* 0x000000085c007c0c */ /* 0x000fe4000bf06270 */
[----:B------:R-:W-:Y:S01]  /*1790*/  LEA R60, R0, UR5, 0x1 ;  /* 0x00000005003c7c11 */ /* 0x000fe2000f8e08ff */
[----:B------:R-:W-:Y:S01]  /*17a0*/  ULEA UR5, UR9, 0x8000, 0xb ;  /* 0x0000800009057891 */ /* 0x000fe2000f8e583f */
[----:B------:R-:W1:Y:S01]  /*17b0*/  LDSM.16.MT88.4 R56, [R56+0x400] ;  /* 0x000400003838783b */ /* 0x000e620000004200 */
[C---:B------:R-:W5:Y:S03]  /*17c0*/  HMMA.16816.F32 R12, R36.reuse, R44, R12 ;  /* 0x0000002c240c723c */ /* 0x040f66000000180c */
[----:B------:R-:W-:Y:S01]  /*17d0*/  ISETP.GE.AND P1, PT, R81, UR8, PT ;  /* 0x0000000851007c0c */ /* 0x000fe2000bf26270 */
[----:B------:R-:W1:Y:S01]  /*17e0*/  LDSM.16.MT88.4 R60, [R60+0x400] ;  /* 0x000400003c3c783b */ /* 0x000e620000004200 */
[----:B------:R-:W-:Y:S01]  /*17f0*/  UIADD3 UR8, UR8, -0x20, URZ ;  /* 0xffffffe008087890 */ /* 0x000fe2000fffe03f */
[----:B------:R-:W-:Y:S01]  /*1800*/  ISETP.LE.AND P2, PT, R78, UR6, PT ;  /* 0x000000064e007c0c */ /* 0x000fe2000bf43270 */
[----:B------:R-:W-:Y:S01]  /*1810*/  ULOP3.LUT UR6, UR6, 0x3, URZ, 0xc0, !UPT ;  /* 0x0000000306067892 */ /* 0x000fe2000f8ec03f */
[----:B------:R5:W5:Y:S01]  /*1820*/  HMMA.16816.F32 R16, R36, R46, R16 ;  /* 0x0000002e2410723c */ /* 0x000b620000001810 */
[----:B------:R-:W2:Y:S05]  /*1830*/  LDSM.16.M88.4 R64, [R64+0x1000] ;  /* 0x001000004040783b */ /* 0x000eaa0000000200 */
[----:B------:R-:W-:Y:S01]  /*1840*/  BAR.SYNC.DEFER_BLOCKING 0x0 ;  /* 0x0000000000007b1d */ /* 0x000fe20000010000 */
[----:B-----5:R-:W-:Y:S01]  /*1850*/  SEL R36, RZ, 0x10, P0 ;  /* 0x00000010ff247807 */ /* 0x020fe20000000000 */
[C---:B---3--:R5:W5:Y:S01]  /*1860*/  HMMA.16816.F32 R20, R48.reuse, R40, R20 ;  /* 0x000000283014723c */ /* 0x048b620000001814 */
[----:B------:R-:W-:Y:S03]  /*1870*/  SEL R38, RZ, 0x10, P1 ;  /* 0x00000010ff267807 */ /* 0x000fe60000800000 */
[----:B------:R-:W-:Y:S01]  /*1880*/  IMAD.U32 R37, RZ, RZ, UR6 ;  /* 0x00000006ff257e24 */ /* 0x000fe2000f8e00ff */
[----:B------:R-:W-:Y:S01]  /*1890*/  SEL R36, R36, RZ, !P2 ;  /* 0x000000ff24247207 */ /* 0x000fe20005000000 */
[----:B------:R-:W-:Y:S01]  /*18a0*/  IMAD.MOV.U32 R39, RZ, RZ, R74 ;  /* 0x000000ffff277224 */ /* 0x000fe200078e004a */
[----:B------:R-:W-:Y:S01]  /*18b0*/  SEL R38, R38, RZ, !P2 ;  /* 0x000000ff26267207 */ /* 0x000fe20005000000 */
[C---:B------:R-:W5:Y:S01]  /*18c0*/  HMMA.16816.F32 R24, R48.reuse, R42, R24 ;  /* 0x0000002a3018723c */ /* 0x040f620000001818 */
[----:B------:R-:W-:Y:S02]  /*18d0*/  UIADD3 UR6, UR7, 0x1, URZ ;  /* 0x0000000107067890 */ /* 0x000fe4000fffe03f */
[----:B------:R-:W-:Y:S01]  /*18e0*/  ISETP.NE.U32.AND P0, PT, R36, RZ, PT ;  /* 0x000000ff2400720c */ /* 0x000fe20003f05070 */
[C---:B------:R-:W-:Y:S01]  /*18f0*/  IMAD R36, R37.reuse, 0x2000, R80 ;  /* 0x0000200025247824 */ /* 0x040fe200078e0250 */
[----:B------:R-:W-:Y:S01]  /*1900*/  ISETP.NE.U32.AND P1, PT, R38, RZ, PT ;  /* 0x000000ff2600720c */ /* 0x000fe20003f25070 */
[----:B------:R-:W-:Y:S01]  /*1910*/  IMAD.MOV.U32 R38, RZ, RZ, R75 ;  /* 0x000000ffff267224 */ /* 0x000fe200078e004b */
[----:B------:R-:W-:Y:S01]  /*1920*/  ISETP.LE.AND P5, PT, R78, UR7, PT ;  /* 0x000000074e007c0c */ /* 0x000fe2000bfa3270 */
[C---:B------:R-:W5:Y:S04]  /*1930*/  HMMA.16816.F32 R28, R48.reuse, R44, R28 ;  /* 0x0000002c301c723c */ /* 0x040f68000000181c */
[----:B-----5:R-:W-:Y:S02]  /*1940*/  IMAD R40, R37, 0x800, R83 ;  /* 0x0000080025287824 */ /* 0x020fe400078e0253 */
[----:B------:R-:W-:Y:S02]  /*1950*/  IMAD.MOV.U32 R37, RZ, RZ, R76 ;  /* 0x000000ffff257224 */ /* 0x000fe400078e004c */
[----:B------:R-:W5:Y:S01]  /*1960*/  HMMA.16816.F32 R32, R48, R46, R32 ;  /* 0x0000002e3020723c */ /* 0x000f620000001820 */
[----:B------:R-:W-:Y:S01]  /*1970*/  @!PT LDS RZ, [RZ] ;  /* 0x00000000fffff984 */ /* 0x000fe20000000800 */
[----:B------:R-:W-:Y:S01]  /*1980*/  @!PT LDS RZ, [RZ] ;  /* 0x00000000fffff984 */ /* 0x000fe20000000800 */
[----:B------:R-:W-:Y:S01]  /*1990*/  @!PT LDS RZ, [RZ] ;  /* 0x00000000fffff984 */ /* 0x000fe20000000800 */
[----:B------:R3:W-:Y:S01]  /*19a0*/  LDGSTS.E.BYPASS.LTC128B.128 [R36], [R38.64], P0 ;  /* 0x0000000026247fae */ /* 0x0007e20008101d4a */
[----:B------:R-:W-:-:S06]  /*19b0*/  UMOV UR7, UR6 ;  /* 0x0000000600077c82 */ /* 0x000fcc0008000000 */
[C---:B-1----:R5:W5:Y:S08]  /*19c0*/  HMMA.16816.F32 R4, R52.reuse, R56, R4 ;  /* 0x000000383404723c */ /* 0x042b700000001804 */
[C---:B------:R5:W5:Y:S08]  /*19d0*/  HMMA.16816.F32 R8, R52.reuse, R58, R8 ;  /* 0x0000003a3408723c */ /* 0x040b700000001808 */
[C---:B------:R5:W5:Y:S04]  /*19e0*/  HMMA.16816.F32 R12, R52.reuse, R60, R12 ;  /* 0x0000003c340c723c */ /* 0x040b68000000180c */
[----:B---3--:R-:W-:Y:S02]  /*19f0*/  IMAD.MOV.U32 R38, RZ, RZ, R73 ;  /* 0x000000ffff267224 */ /* 0x008fe400078e0049 */
[----:B------:R-:W-:Y:S02]  /*1a00*/  IMAD.MOV.U32 R39, RZ, RZ, R72 ;  /* 0x000000ffff277224 */ /* 0x000fe400078e0048 */
[----:B------:R5:W5:Y:S03]  /*1a10*/  HMMA.16816.F32 R16, R52, R62, R16 ;  /* 0x0000003e3410723c */ /* 0x000b660000001810 */
[----:B------:R1:W-:Y:S05]  /*1a20*/  LDGSTS.E.BYPASS.LTC128B.128 [R36+0x800], [R38.64], P0 ;  /* 0x0080000026247fae */ /* 0x0003ea0008101d4a */
[C---:B--2---:R5:W5:Y:S08]  /*1a30*/  HMMA.16816.F32 R20, R64.reuse, R56, R20 ;  /* 0x000000384014723c */ /* 0x044b700000001814 */
[C---:B------:R5:W5:Y:S08]  /*1a40*/  HMMA.16816.F32 R24, R64.reuse, R58, R24 ;  /* 0x0000003a4018723c */ /* 0x040b700000001818 */
[C---:B------:R5:W5:Y:S04]  /*1a50*/  HMMA.16816.F32 R28, R64.reuse, R60, R28 ;  /* 0x0000003c401c723c */ /* 0x040b68000000181c */
[----:B-1----:R-:W-:Y:S01]  /*1a60*/  IMAD.MOV.U32 R38, RZ, RZ, R71 ;  /* 0x000000ffff267224 */ /* 0x002fe200078e0047 */
[----:B------:R-:W-:Y:S01]  /*1a70*/  IADD3 R71, P2, R71, 0x40, RZ ;  /* 0x0000004047477810 */ /* 0x000fe20007f5e0ff */
[--C-:B------:R-:W-:Y:S02]  /*1a80*/  IMAD.MOV.U32 R39, RZ, RZ, R70.reuse ;  /* 0x000000ffff277224 */ /* 0x100fe400078e0046 */
[----:B-----5:R5:W5:Y:S04]  /*1a90*/  HMMA.16816.F32 R32, R64, R62, R32 ;  /* 0x0000003e4020723c */ /* 0x020b680000001820 */
[----:B------:R-:W-:Y:S01]  /*1aa0*/  IMAD.X R70, RZ, RZ, R70, P2 ;  /* 0x000000ffff467224 */ /* 0x000fe200010e0646 */
[----:B------:R1:W-:Y:S02]  /*1ab0*/  LDGSTS.E.BYPASS.LTC128B.128 [R36+0x1000], [R38.64], P0 ;  /* 0x0100000026247fae */ /* 0x0003e40008101d4a */
[----:B-1----:R-:W-:Y:S01]  /*1ac0*/  IMAD.MOV.U32 R38, RZ, RZ, R69 ;  /* 0x000000ffff267224 */ /* 0x002fe200078e0045 */
[----:B------:R-:W-:Y:S01]  /*1ad0*/  IADD3 R69, P3, R69, 0x40, RZ ;  /* 0x0000004045457810 */ /* 0x000fe20007f7e0ff */
[--C-:B------:R-:W-:Y:S04]  /*1ae0*/  IMAD.MOV.U32 R39, RZ, RZ, R68.reuse ;  /* 0x000000ffff277224 */ /* 0x100fe800078e0044 */
[----:B------:R-:W-:Y:S01]  /*1af0*/  IMAD.X R68, RZ, RZ, R68, P3 ;  /* 0x000000ffff447224 */ /* 0x000fe200018e0644 */
[----:B------:R1:W-:Y:S01]  /*1b00*/  LDGSTS.E.BYPASS.LTC128B.128 [R36+0x1800], [R38.64], P0 ;  /* 0x0180000026247fae */ /* 0x0003e20008101d4a */
[----:B------:R-:W-:Y:S04]  /*1b10*/  IADD3 R75, P0, R75, 0x40, RZ ;  /* 0x000000404b4b7810 */ /* 0x000fe80007f1e0ff */
[----:B------:R-:W0:Y:S01]  /*1b20*/  LDGDEPBAR ;  /* 0x00000000000079af */ /* 0x000e220000000000 */
[----:B------:R-:W-:Y:S02]  /*1b30*/  IMAD.X R74, RZ, RZ, R74, P0 ;  /* 0x000000ffff4a7224 */ /* 0x000fe400000e064a */
[----:B-1----:R-:W-:Y:S01]  /*1b40*/  IMAD.MOV.U32 R36, RZ, RZ, R77 ;  /* 0x000000ffff247224 */ /* 0x002fe200078e004d */
[----:B------:R-:W-:Y:S04]  /*1b50*/  IADD3 R77, P4, R77, R93, RZ ;  /* 0x0000005d4d4d7210 */ /* 0x000fe80007f9e0ff */
[----:B------:R1:W-:Y:S01]  /*1b60*/  LDGSTS.E.BYPASS.LTC128B.128 [R40+0x8000], [R36.64], P1 ;  /* 0x0800000024287fae */ /* 0x0003e20008901d4a */
[----:B------:R-:W-:Y:S01]  /*1b70*/  IADD3 R73, P1, R73, 0x40, RZ ;  /* 0x0000004049497810 */ /* 0x000fe20007f3e0ff */
[----:B------:R-:W-:Y:S03]  /*1b80*/  IMAD.X R76, R76, 0x1, R82, P4 ;  /* 0x000000014c4c7824 */ /* 0x000fe600020e0652 */
[----:B------:R-:W0:Y:S01]  /*1b90*/  LDGDEPBAR ;  /* 0x00000000000079af */ /* 0x000e220000000000 */
[----:B------:R-:W-:Y:S01]  /*1ba0*/  IMAD.X R72, RZ, RZ, R72, P1 ;  /* 0x000000ffff487224 */ /* 0x000fe200008e0648 */
[----:B------:R-:W-:Y:S04]  /*1bb0*/  DEPBAR.LE SB0, 0x4 ;  /* 0x000081000000791a */ /* 0x000fe80000000000 */
[----:B------:R-:W-:Y:S06]  /*1bc0*/  BAR.SYNC.DEFER_BLOCKING 0x0 ;  /* 0x0000000000007b1d */ /* 0x000fec0000010000 */
[----:B-1----:R1:W2:Y:S05]  /*1bd0*/  LDSM.16.M88.4 R36, [R79+UR4] ;  /* 0x000000044f24783b */ /* 0x0022aa0008000200 */
[----:B------:R1:W2:Y:S05]  /*1be0*/  LDSM.16.M88.4 R48, [R79+UR4+0x1000] ;  /* 0x001000044f30783b */ /* 0x0002aa0008000200 */
[----:B------:R1:W2:Y:S05]  /*1bf0*/  LDSM.16.MT88.4 R40, [R85+UR5] ;  /* 0x000000055528783b */ /* 0x0002aa0008004200 */
[----:B------:R1:W2:Y:S01]  /*1c00*/  LDSM.16.MT88.4 R44, [R84+UR5] ;  /* 0x00000005542c783b */ /* 0x0002a20008004200 */
[----:B------:R-:W-:-:S05]  /*1c10*/  @!P5 BRA `(.L_x_1) ;  /* 0xfffffae00000d947 */ /* 0x000fca000383ffff */
.L_x_0:
[----:B------:R-:W3:Y:S01]  /*1c20*/  S2R R52, SR_TID.X ;  /* 0x0000000000347919 */ /* 0x000ee20000002100 */
[----:B------:R-:W-:-:S04]  /*1c30*/  DEPBAR.LE SB0, 0x0 ;  /* 0x000080000000791a */ /* 0x000fc80000000000 */
[----:B------:R-:W-:Y:S01]  /*1c40*/  F2FP.PACK_AB R4, R5, R4 ;  /* 0x000000040504723e */ /* 0x000fe200000000ff */
[----:B------:R-:W-:Y:S01]  /*1c50*/  IMAD R3, R91, 0x28, R92 ;  /* 0x000000285b037824 */ /* 0x000fe200078e025c */
[----:B------:R-:W-:Y:S02]  /*1c60*/  F2FP.PACK_AB R6, R7, R6 ;  /* 0x000000060706723e */ /* 0x000fe400000000ff */
[----:B------:R-:W-:Y:S02]  /*1c70*/  F2FP.PACK_AB R8, R9, R8 ;  /* 0x000000080908723e */ /* 0x000fe400000000ff */
[----:B------:R-:W-:Y:S02]  /*1c80*/  F2FP.PACK_AB R10, R11, R10 ;  /* 0x0000000a0b0a723e */ /* 0x000fe400000000ff */
[----:B------:R-:W-:Y:S02]  /*1c90*/  F2FP.PACK_AB R12, R13, R12 ;  /* 0x0000000c0d0c723e */ /* 0x000fe400000000ff */
[----:B------:R-:W-:-:S02]  /*1ca0*/  F2FP.PACK_AB R14, R15, R14 ;  /* 0x0000000e0f0e723e */ /* 0x000fc400000000ff */
[----:B------:R-:W-:Y:S02]  /*1cb0*/  F2FP.PACK_AB R16, R17, R16 ;  /* 0x000000101110723e */ /* 0x000fe400000000ff */
[----:B------:R-:W-:Y:S02]  /*1cc0*/  F2FP.PACK_AB R18, R19, R18 ;  /* 0x000000121312723e */ /* 0x000fe400000000ff */
[----:B------:R-:W-:Y:S01]  /*1cd0*/  F2FP.PACK_AB R23, R23, R22 ;  /* 0x000000161717723e */ /* 0x000fe200000000ff */
[----:B------:R-:W-:Y:S01]  /*1ce0*/  IMAD.SHL.U32 R22, R3, 0x2, RZ ;  /* 0x0000000203167824 */ /* 0x000fe200078e00ff */
[----:B------:R-:W-:Y:S02]  /*1cf0*/  F2FP.PACK_AB R20, R21, R20 ;  /* 0x000000141514723e */ /* 0x000fe400000000ff */
[--C-:B---3--:R-:W-:Y:S02]  /*1d00*/  SHF.R.U32.HI R0, RZ, 0x5, R52.reuse ;  /* 0x00000005ff007819 */ /* 0x108fe40000011634 */
[----:B------:R-:W-:-:S02]  /*1d10*/  SHF.R.U32.HI R5, RZ, 0x2, R52 ;  /* 0x00000002ff057819 */ /* 0x000fc40000011634 */
[----:B------:R-:W-:Y:S02]  /*1d20*/  SGXT.U32 R0, R0, 0x2 ;  /* 0x000000020000781a */ /* 0x000fe40000000000 */
[----:B------:R-:W-:Y:S02]  /*1d30*/  SHF.R.U32.HI R2, RZ, 0x4, R52 ;  /* 0x00000004ff027819 */ /* 0x000fe40000011634 */
[----:B------:R-:W-:Y:S01]  /*1d40*/  SGXT.U32 R5, R5, 0x3 ;  /* 0x000000030505781a */ /* 0x000fe20000000000 */
[----:B------:R-:W-:Y:S01]  /*1d50*/  IMAD.SHL.U32 R0, R0, 0x10, RZ ;  /* 0x0000001000007824 */ /* 0x000fe200078e00ff */
[----:B------:R-:W-:Y:S02]  /*1d60*/  LOP3.LUT R2, R2, 0x18, RZ, 0xc0, !PT ;  /* 0x0000001802027812 */ /* 0x000fe400078ec0ff */
[----:B------:R-:W-:Y:S02]  /*1d70*/  LOP3.LUT R52, R52, 0x3, RZ, 0xc0, !PT ;  /* 0x0000000334347812 */ /* 0x000fe400078ec0ff */
[----:B------:R-:W-:-:S02]  /*1d80*/  LOP3.LUT R0, R0, R5, RZ, 0xfc, !PT ;  /* 0x0000000500007212 */ /* 0x000fc400078efcff */
[----:B------:R-:W-:Y:S01]  /*1d90*/  F2FP.PACK_AB R24, R25, R24 ;  /* 0x000000181918723e */ /* 0x000fe200000000ff */
[----:B------:R-:W-:Y:S01]  /*1da0*/  IMAD R2, R52, 0x2, R2 ;  /* 0x0000000234027824 */ /* 0x000fe200078e0202 */
[----:B------:R-:W-:Y:S02]  /*1db0*/  F2FP.PACK_AB R26, R27, R26 ;  /* 0x0000001a1b1a723e */ /* 0x000fe400000000ff */
[----:B------:R-:W-:Y:S01]  /*1dc0*/  F2FP.PACK_AB R28, R29, R28 ;  /* 0x0000001c1d1c723e */ /* 0x000fe200000000ff */
[----:B------:R-:W-:Y:S01]  /*1dd0*/  IMAD R0, R0, 0x28, R2 ;  /* 0x0000002800007824 */ /* 0x000fe200078e0202 */
[----:B------:R-:W-:Y:S01]  /*1de0*/  F2FP.PACK_AB R30, R31, R30 ;  /* 0x0000001e1f1e723e */ /* 0x000fe200000000ff */
[----:B------:R-:W-:Y:S01]  /*1df0*/  IMAD R2, R86, c[0x0][0x18c], RZ ;  /* 0x0000630056027a24 */ /* 0x000fe200078e02ff */
[----:B-----5:R-:W-:Y:S01]  /*1e00*/  F2FP.PACK_AB R32, R33, R32 ;  /* 0x000000202120723e */ /* 0x020fe200000000ff */
[----:B------:R-:W-:Y:S01]  /*1e10*/  IMAD.SHL.U32 R0, R0, 0x2, RZ ;  /* 0x0000000200007824 */ /* 0x000fe200078e00ff */
[----:B------:R-:W-:Y:S01]  /*1e20*/  BAR.SYNC.DEFER_BLOCKING 0x0 ;  /* 0x0000000000007b1d */ /* 0x000fe20000010000 */
[----:B------:R-:W-:-:S02]  /*1e30*/  F2FP.PACK_AB R34, R35, R34 ;  /* 0x000000222322723e */ /* 0x000fc400000000ff */
[----:B------:R-:W-:-:S04]  /*1e40*/  ISETP.GE.AND P2, PT, R87, c[0x0][0x17c], PT ;  /* 0x00005f0057007a0c */ /* 0x000fc80003f46270 */
[----:B------:R-:W-:Y:S02]  /*1e50*/  ISETP.LT.AND P3, PT, R86, c[0x0][0x178], !P2 ;  /* 0x00005e0056007a0c */ /* 0x000fe40005761270 */
[----:B------:R-:W-:Y:S02]  /*1e60*/  ISETP.LT.AND P1, PT, R88, c[0x0][0x178], !P2 ;  /* 0x00005e0058007a0c */ /* 0x000fe40005721270 */
[----:B------:R-:W-:Y:S02]  /*1e70*/  ISETP.LT.AND P0, PT, R89, c[0x0][0x178], !P2 ;  /* 0x00005e0059007a0c */ /* 0x000fe40005701270 */
[----:B------:R-:W-:Y:S01]  /*1e80*/  ISETP.LT.AND P2, PT, R90, c[0x0][0x178], !P2 ;  /* 0x00005e005a007a0c */ /* 0x000fe20005741270 */
[----:B------:R-:W-:Y:S04]  /*1e90*/  STS [R0], R4 ;  /* 0x0000000400007388 */ /* 0x000fe80000000800 */
[----:B------:R-:W-:Y:S04]  /*1ea0*/  STS [R0+0x280], R6 ;  /* 0x0002800600007388 */ /* 0x000fe80000000800 */
[----:B------:R-:W-:Y:S04]  /*1eb0*/  STS [R0+0x10], R8 ;  /* 0x0000100800007388 */ /* 0x000fe80000000800 */
[----:B------:R-:W-:Y:S04]  /*1ec0*/  STS [R0+0x290], R10 ;  /* 0x0002900a00007388 */ /* 0x000fe80000000800 */
[----:B------:R-:W-:Y:S04]  /*1ed0*/  STS [R0+0x20], R12 ;  /* 0x0000200c00007388 */ /* 0x000fe80000000800 */
[----:B------:R-:W-:Y:S04]  /*1ee0*/  STS [R0+0x2a0], R14 ;  /* 0x0002a00e00007388 */ /* 0x000fe80000000800 */
[----:B------:R3:W-:Y:S04]  /*1ef0*/  STS [R0+0x30], R16 ;  /* 0x0000301000007388 */ /* 0x0007e80000000800 */
[----:B------:R-:W-:Y:S04]  /*1f00*/  STS [R0+0x2b0], R18 ;  /* 0x0002b01200007388 */ /* 0x000fe80000000800 */
[----:B------:R-:W-:Y:S01]  /*1f10*/  BAR.SYNC.DEFER_BLOCKING 0x0 ;  /* 0x0000000000007b1d */ /* 0x000fe20000010000 */
[----:B---3--:R-:W-:-:S05]  /*1f20*/  IMAD R16, R88, c[0x0][0x18c], RZ ;  /* 0x0000630058107a24 */ /* 0x008fca00078e02ff */
[----:B------:R-:W3:Y:S04]  /*1f30*/  LDS.128 R12, [R22] ;  /* 0x00000000160c7984 */ /* 0x000ee80000000c00 */
[----:B------:R-:W2:Y:S04]  /*1f40*/  LDS.128 R8, [R22+0xa00] ;  /* 0x000a000016087984 */ /* 0x000ea80000000c00 */
[----:B------:R-:W-:Y:S06]  /*1f50*/  BAR.SYNC.DEFER_BLOCKING 0x0 ;  /* 0x0000000000007b1d */ /* 0x000fec0000010000 */
[----:B------:R-:W-:Y:S04]  /*1f60*/  STS [R0], R20 ;  /* 0x0000001400007388 */ /* 0x000fe80000000800 */
[----:B------:R1:W-:Y:S04]  /*1f70*/  STS [R0+0x280], R23 ;  /* 0x0002801700007388 */ /* 0x0003e80000000800 */
[----:B------:R2:W-:Y:S04]  /*1f80*/  STS [R0+0x10], R24 ;  /* 0x0000101800007388 */ /* 0x0005e80000000800 */
[----:B------:R-:W-:Y:S04]  /*1f90*/  STS [R0+0x290], R26 ;  /* 0x0002901a00007388 */ /* 0x000fe80000000800 */
[----:B------:R-:W-:Y:S04]  /*1fa0*/  STS [R0+0x20], R28 ;  /* 0x0000201c00007388 */ /* 0x000fe80000000800 */
[----:B------:R-:W-:Y:S04]  /*1fb0*/  STS [R0+0x2a0], R30 ;  /* 0x0002a01e00007388 */ /* 0x000fe80000000800 */
[----:B------:R-:W-:Y:S04]  /*1fc0*/  STS [R0+0x30], R32 ;  /* 0x0000302000007388 */ /* 0x000fe80000000800 */
[----:B------:R3:W-:Y:S01]  /*1fd0*/  STS [R0+0x2b0], R34 ;  /* 0x0002b02200007388 */ /* 0x0007e20000000800 */
[----:B-1----:R-:W-:-:S03]  /*1fe0*/  IMAD.MOV.U32 R23, RZ, RZ, 0x2 ;  /* 0x00000002ff177424 */ /* 0x002fc600078e00ff */
[----:B------:R-:W-:Y:S01]  /*1ff0*/  BAR.SYNC.DEFER_BLOCKING 0x0 ;  /* 0x0000000000007b1d */ /* 0x000fe20000010000 */
[----:B--2---:R-:W-:Y:S02]  /*2000*/  IMAD.MOV.U32 R24, RZ, RZ, c[0x0][0x18c] ;  /* 0x00006300ff187624 */ /* 0x004fe400078e00ff */
[----:B------:R-:W-:-:S06]  /*2010*/  IMAD.WIDE R16, R16, R23, c[0x0][0x170] ;  /* 0x00005c0010107625 */ /* 0x000fcc00078e0217 */
[----:B------:R-:W-:-:S04]  /*2020*/  IMAD.WIDE R16, R87, 0x2, R16 ;  /* 0x0000000257107825 */ /* 0x000fc800078e0210 */
[----:B---3--:R-:W-:Y:S02]  /*2030*/  IMAD R0, R24, 0x40, R2 ;  /* 0x0000004018007824 */ /* 0x008fe400078e0202 */
[-C--:B------:R-:W-:Y:S01]  /*2040*/  IMAD.WIDE R2, R2, R23.reuse, c[0x0][0x170] ;  /* 0x00005c0002027625 */ /* 0x080fe200078e0217 */
[----:B------:R-:W1:Y:S03]  /*2050*/  LDS.128 R4, [R22] ;  /* 0x0000000016047984 */ /* 0x000e660000000c00 */
[----:B------:R-:W-:-:S04]  /*2060*/  IMAD.WIDE R20, R0, R23, c[0x0][0x170] ;  /* 0x00005c0000147625 */ /* 0x000fc800078e0217 */
[----:B------:R-:W-:-:S04]  /*2070*/  IMAD.WIDE R18, R87, 0x2, R2 ;  /* 0x0000000257127825 */ /* 0x000fc800078e0202 */
[----:B------:R-:W-:Y:S01]  /*2080*/  IMAD.WIDE R2, R87, 0x2, R20 ;  /* 0x0000000257027825 */ /* 0x000fe200078e0214 */
[----:B------:R-:W-:Y:S04]  /*2090*/  @P3 STG.E.128 [R18.64], R12 ;  /* 0x0000000c12003986 */ /* 0x000fe8000c101d0a */
[----:B------:R-:W-:Y:S04]  /*20a0*/  @P1 STG.E.128 [R16.64], R8 ;  /* 0x0000000810001986 */ /* 0x000fe8000c101d0a */
[----:B-1----:R1:W-:Y:S02]  /*20b0*/  @P0 STG.E.128 [R2.64], R4 ;  /* 0x0000000402000986 */ /* 0x0023e4000c101d0a */
[----:B-1----:R-:W-:-:S04]  /*20c0*/  IMAD R2, R24, 0x20, R0 ;  /* 0x0000002018027824 */ /* 0x002fc800078e0200 */
[----:B------:R-:W-:-:S06]  /*20d0*/  IMAD.WIDE R2, R2, R23, c[0x0][0x170] ;  /* 0x00005c0002027625 */ /* 0x000fcc00078e0217 */
[----:B------:R-:W-:Y:S01]  /*20e0*/  IMAD.WIDE R2, R87, 0x2, R2 ;  /* 0x0000000257027825 */ /* 0x000fe200078e0202 */
[----:B------:R-:W-:Y:S06]  /*20f0*/  @!P2 EXIT ;  /* 0x000000000000a94d */ /* 0x000fec0003800000 */
[----:B------:R-:W1:Y:S04]  /*2100*/  LDS.128 R4, [R22+0xa00] ;  /* 0x000a000016047984 */ /* 0x000e680000000c00 */
[----:B-1----:R-:W-:Y:S01]  /*2110*/  STG.E.128 [R2.64], R4 ;  /* 0x0000000402007986 */ /* 0x002fe2000c101d0a */
[----:B------:R-:W-:Y:S05]  /*2120*/  EXIT ;  /* 0x000000000000794d */ /* 0x000fea0003800000 */
.L_x_2:
[----:B------:R-:W-:-:S00]  /*2130*/  BRA `(.L_x_2) ;  /* 0xfffffff000007947 */ /* 0x000fc0000383ffff */
[----:B------:R-:W-:-:S00]  /*2140*/  NOP ;  /* 0x0000000000007918 */ /* 0x000fc00000000000 */
        /* <DEDUP_REMOVED lines=11> */
.L_x_3:


//--------------------- .nv.shared.matmul_kernel_0d1d2d3d4d5d6d7c8d9c10d11c --------------------------
	.section	.nv.shared.matmul_kernel_0d1d2d3d4d5d6d7c8d9c10d11c,"aw",@nobits
	.align	16
